//
// Generated by NVIDIA NVVM Compiler
//
// Compiler Build ID: CL-36424714
// Cuda compilation tools, release 13.0, V13.0.88
// Based on NVVM 20.0.0
//

.version 9.0
.target sm_100
.address_size 64

	// .globl	_Z8gradientPPfS0_S0_S_S_S_S_fffiiiiiii

.visible .entry _Z8gradientPPfS0_S0_S_S_S_S_fffiiiiiii(
	.param .u64 .ptr .align 1 _Z8gradientPPfS0_S0_S_S_S_S_fffiiiiiii_param_0,
	.param .u64 .ptr .align 1 _Z8gradientPPfS0_S0_S_S_S_S_fffiiiiiii_param_1,
	.param .u64 .ptr .align 1 _Z8gradientPPfS0_S0_S_S_S_S_fffiiiiiii_param_2,
	.param .u64 .ptr .align 1 _Z8gradientPPfS0_S0_S_S_S_S_fffiiiiiii_param_3,
	.param .u64 .ptr .align 1 _Z8gradientPPfS0_S0_S_S_S_S_fffiiiiiii_param_4,
	.param .u64 .ptr .align 1 _Z8gradientPPfS0_S0_S_S_S_S_fffiiiiiii_param_5,
	.param .u64 .ptr .align 1 _Z8gradientPPfS0_S0_S_S_S_S_fffiiiiiii_param_6,
	.param .f32 _Z8gradientPPfS0_S0_S_S_S_S_fffiiiiiii_param_7,
	.param .f32 _Z8gradientPPfS0_S0_S_S_S_S_fffiiiiiii_param_8,
	.param .f32 _Z8gradientPPfS0_S0_S_S_S_S_fffiiiiiii_param_9,
	.param .u32 _Z8gradientPPfS0_S0_S_S_S_S_fffiiiiiii_param_10,
	.param .u32 _Z8gradientPPfS0_S0_S_S_S_S_fffiiiiiii_param_11,
	.param .u32 _Z8gradientPPfS0_S0_S_S_S_S_fffiiiiiii_param_12,
	.param .u32 _Z8gradientPPfS0_S0_S_S_S_S_fffiiiiiii_param_13,
	.param .u32 _Z8gradientPPfS0_S0_S_S_S_S_fffiiiiiii_param_14,
	.param .u32 _Z8gradientPPfS0_S0_S_S_S_S_fffiiiiiii_param_15,
	.param .u32 _Z8gradientPPfS0_S0_S_S_S_S_fffiiiiiii_param_16
)
{
	.reg .pred 	%p<6>;
	.reg .b32 	%r<82>;
	.reg .b32 	%f<70>;
	.reg .b64 	%rd<37>;

	ld.param.u64 	%rd5, [_Z8gradientPPfS0_S0_S_S_S_S_fffiiiiiii_param_3];
	ld.param.u64 	%rd6, [_Z8gradientPPfS0_S0_S_S_S_S_fffiiiiiii_param_4];
	ld.param.u64 	%rd7, [_Z8gradientPPfS0_S0_S_S_S_S_fffiiiiiii_param_5];
	ld.param.u64 	%rd8, [_Z8gradientPPfS0_S0_S_S_S_S_fffiiiiiii_param_6];
	ld.param.u32 	%r21, [_Z8gradientPPfS0_S0_S_S_S_S_fffiiiiiii_param_10];
	ld.param.u32 	%r22, [_Z8gradientPPfS0_S0_S_S_S_S_fffiiiiiii_param_11];
	ld.param.u32 	%r23, [_Z8gradientPPfS0_S0_S_S_S_S_fffiiiiiii_param_12];
	ld.param.u32 	%r24, [_Z8gradientPPfS0_S0_S_S_S_S_fffiiiiiii_param_16];
	cvta.to.global.u64 	%rd1, %rd8;
	cvta.to.global.u64 	%rd2, %rd7;
	cvta.to.global.u64 	%rd3, %rd6;
	cvta.to.global.u64 	%rd4, %rd5;
	mov.u32 	%r1, %ntid.z;
	div.u32 	%r2, %r23, %r1;
	mov.u32 	%r25, %tid.x;
	mov.u32 	%r26, %ntid.x;
	mov.u32 	%r27, %ctaid.x;
	mad.lo.s32 	%r28, %r26, %r27, %r25;
	mul.lo.s32 	%r3, %r24, %r28;
	add.s32 	%r4, %r3, %r24;
	setp.lt.s32 	%p1, %r24, 1;
	@%p1 bra 	$L__BB0_6;
	mov.u32 	%r29, %ctaid.y;
	div.u32 	%r30, %r29, %r2;
	mov.u32 	%r31, %ntid.y;
	mul.lo.s32 	%r32, %r30, %r2;
	sub.s32 	%r33, %r29, %r32;
	mov.u32 	%r34, %tid.y;
	mad.lo.s32 	%r35, %r33, %r31, %r34;
	mov.u32 	%r36, %tid.z;
	mad.lo.s32 	%r37, %r30, %r1, %r36;
	mad.lo.s32 	%r38, %r21, %r37, %r21;
	shl.b32 	%r39, %r37, 1;
	add.s32 	%r40, %r39, %r38;
	add.s32 	%r41, %r40, 2;
	add.s32 	%r42, %r39, %r35;
	add.s32 	%r43, %r42, 3;
	shl.b32 	%r44, %r37, 2;
	shl.b32 	%r45, %r35, 1;
	add.s32 	%r46, %r45, %r44;
	mad.lo.s32 	%r47, %r43, %r21, %r46;
	mad.lo.s32 	%r5, %r41, %r22, %r47;
	add.s32 	%r48, %r39, %r21;
	sub.s32 	%r49, -2, %r48;
	mul.lo.s32 	%r50, %r49, %r22;
	sub.s32 	%r51, -3, %r39;
	sub.s32 	%r52, %r50, %r44;
	mad.lo.s32 	%r53, %r51, %r21, %r52;
	sub.s32 	%r54, %r53, %r45;
	add.s32 	%r6, %r54, -6;
	add.s32 	%r7, %r21, 3;
	not.b32 	%r8, %r21;
	add.s32 	%r55, %r21, 2;
	shl.b32 	%r56, %r21, 1;
	mad.lo.s32 	%r57, %r55, %r22, %r56;
	add.s32 	%r9, %r57, 5;
	sub.s32 	%r58, -2, %r21;
	mul.lo.s32 	%r59, %r58, %r22;
	sub.s32 	%r60, %r59, %r56;
	add.s32 	%r10, %r60, -3;
	add.s32 	%r61, %r3, 1;
	max.s32 	%r11, %r4, %r61;
	sub.s32 	%r62, %r11, %r3;
	and.b32  	%r12, %r62, 3;
	setp.eq.s32 	%p2, %r12, 0;
	mov.u32 	%r80, %r3;
	@%p2 bra 	$L__BB0_4;
	neg.s32 	%r78, %r12;
	mov.u32 	%r80, %r3;
$L__BB0_3:
	.pragma "nounroll";
	ld.param.f32 	%f68, [_Z8gradientPPfS0_S0_S_S_S_S_fffiiiiiii_param_9];
	ld.param.f32 	%f66, [_Z8gradientPPfS0_S0_S_S_S_S_fffiiiiiii_param_8];
	ld.param.f32 	%f64, [_Z8gradientPPfS0_S0_S_S_S_S_fffiiiiiii_param_7];
	add.s32 	%r63, %r5, %r80;
	add.s32 	%r64, %r63, 6;
	add.s32 	%r65, %r6, %r64;
	mul.wide.s32 	%rd9, %r63, 4;
	add.s64 	%rd10, %rd4, %rd9;
	ld.global.f32 	%f4, [%rd10+32];
	ld.global.f32 	%f5, [%rd10+24];
	add.f32 	%f6, %f4, %f5;
	mul.f32 	%f7, %f64, %f6;
	mul.wide.s32 	%rd11, %r65, 4;
	add.s64 	%rd12, %rd3, %rd11;
	st.global.f32 	[%rd12], %f7;
	add.s32 	%r66, %r7, %r64;
	add.s32 	%r67, %r64, %r8;
	mul.wide.s32 	%rd13, %r66, 4;
	add.s64 	%rd14, %rd4, %rd13;
	ld.global.f32 	%f8, [%rd14];
	mul.wide.s32 	%rd15, %r67, 4;
	add.s64 	%rd16, %rd4, %rd15;
	ld.global.f32 	%f9, [%rd16];
	add.f32 	%f10, %f8, %f9;
	mul.f32 	%f11, %f66, %f10;
	add.s64 	%rd17, %rd2, %rd11;
	st.global.f32 	[%rd17], %f11;
	add.s32 	%r68, %r9, %r64;
	add.s32 	%r69, %r10, %r64;
	mul.wide.s32 	%rd18, %r68, 4;
	add.s64 	%rd19, %rd4, %rd18;
	ld.global.f32 	%f12, [%rd19];
	mul.wide.s32 	%rd20, %r69, 4;
	add.s64 	%rd21, %rd4, %rd20;
	ld.global.f32 	%f13, [%rd21];
	add.f32 	%f14, %f12, %f13;
	mul.f32 	%f15, %f68, %f14;
	add.s64 	%rd22, %rd1, %rd11;
	st.global.f32 	[%rd22], %f15;
	add.s32 	%r80, %r80, 1;
	add.s32 	%r78, %r78, 1;
	setp.ne.s32 	%p3, %r78, 0;
	@%p3 bra 	$L__BB0_3;
$L__BB0_4:
	sub.s32 	%r70, %r3, %r11;
	setp.gt.u32 	%p4, %r70, -4;
	@%p4 bra 	$L__BB0_6;
$L__BB0_5:
	ld.param.f32 	%f69, [_Z8gradientPPfS0_S0_S_S_S_S_fffiiiiiii_param_9];
	ld.param.f32 	%f67, [_Z8gradientPPfS0_S0_S_S_S_S_fffiiiiiii_param_8];
	ld.param.f32 	%f65, [_Z8gradientPPfS0_S0_S_S_S_S_fffiiiiiii_param_7];
	add.s32 	%r71, %r5, %r80;
	add.s32 	%r72, %r71, 6;
	add.s32 	%r73, %r6, %r72;
	mul.wide.s32 	%rd23, %r71, 4;
	add.s64 	%rd24, %rd4, %rd23;
	ld.global.f32 	%f16, [%rd24+32];
	ld.global.f32 	%f17, [%rd24+24];
	add.f32 	%f18, %f16, %f17;
	mul.f32 	%f19, %f65, %f18;
	mul.wide.s32 	%rd25, %r73, 4;
	add.s64 	%rd26, %rd3, %rd25;
	st.global.f32 	[%rd26], %f19;
	add.s32 	%r74, %r7, %r72;
	add.s32 	%r75, %r72, %r8;
	mul.wide.s32 	%rd27, %r74, 4;
	add.s64 	%rd28, %rd4, %rd27;
	ld.global.f32 	%f20, [%rd28];
	mul.wide.s32 	%rd29, %r75, 4;
	add.s64 	%rd30, %rd4, %rd29;
	ld.global.f32 	%f21, [%rd30];
	add.f32 	%f22, %f20, %f21;
	mul.f32 	%f23, %f67, %f22;
	add.s64 	%rd31, %rd2, %rd25;
	st.global.f32 	[%rd31], %f23;
	add.s32 	%r76, %r9, %r72;
	add.s32 	%r77, %r10, %r72;
	mul.wide.s32 	%rd32, %r76, 4;
	add.s64 	%rd33, %rd4, %rd32;
	ld.global.f32 	%f24, [%rd33];
	mul.wide.s32 	%rd34, %r77, 4;
	add.s64 	%rd35, %rd4, %rd34;
	ld.global.f32 	%f25, [%rd35];
	add.f32 	%f26, %f24, %f25;
	mul.f32 	%f27, %f69, %f26;
	add.s64 	%rd36, %rd1, %rd25;
	st.global.f32 	[%rd36], %f27;
	ld.global.f32 	%f28, [%rd24+36];
	ld.global.f32 	%f29, [%rd24+28];
	add.f32 	%f30, %f28, %f29;
	mul.f32 	%f31, %f65, %f30;
	st.global.f32 	[%rd26+4], %f31;
	ld.global.f32 	%f32, [%rd28+4];
	ld.global.f32 	%f33, [%rd30+4];
	add.f32 	%f34, %f32, %f33;
	mul.f32 	%f35, %f67, %f34;
	st.global.f32 	[%rd31+4], %f35;
	ld.global.f32 	%f36, [%rd33+4];
	ld.global.f32 	%f37, [%rd35+4];
	add.f32 	%f38, %f36, %f37;
	mul.f32 	%f39, %f69, %f38;
	st.global.f32 	[%rd36+4], %f39;
	ld.global.f32 	%f40, [%rd24+40];
	ld.global.f32 	%f41, [%rd24+32];
	add.f32 	%f42, %f40, %f41;
	mul.f32 	%f43, %f65, %f42;
	st.global.f32 	[%rd26+8], %f43;
	ld.global.f32 	%f44, [%rd28+8];
	ld.global.f32 	%f45, [%rd30+8];
	add.f32 	%f46, %f44, %f45;
	mul.f32 	%f47, %f67, %f46;
	st.global.f32 	[%rd31+8], %f47;
	ld.global.f32 	%f48, [%rd33+8];
	ld.global.f32 	%f49, [%rd35+8];
	add.f32 	%f50, %f48, %f49;
	mul.f32 	%f51, %f69, %f50;
	st.global.f32 	[%rd36+8], %f51;
	ld.global.f32 	%f52, [%rd24+44];
	ld.global.f32 	%f53, [%rd24+36];
	add.f32 	%f54, %f52, %f53;
	mul.f32 	%f55, %f65, %f54;
	st.global.f32 	[%rd26+12], %f55;
	ld.global.f32 	%f56, [%rd28+12];
	ld.global.f32 	%f57, [%rd30+12];
	add.f32 	%f58, %f56, %f57;
	mul.f32 	%f59, %f67, %f58;
	st.global.f32 	[%rd31+12], %f59;
	ld.global.f32 	%f60, [%rd33+12];
	ld.global.f32 	%f61, [%rd35+12];
	add.f32 	%f62, %f60, %f61;
	mul.f32 	%f63, %f69, %f62;
	st.global.f32 	[%rd36+12], %f63;
	add.s32 	%r80, %r80, 4;
	setp.lt.s32 	%p5, %r80, %r4;
	@%p5 bra 	$L__BB0_5;
$L__BB0_6:
	ret;

}
	// .globl	_Z10initializePfS_S_S_fffiiiiiii
.visible .entry _Z10initializePfS_S_S_fffiiiiiii(
	.param .u64 .ptr .align 1 _Z10initializePfS_S_S_fffiiiiiii_param_0,
	.param .u64 .ptr .align 1 _Z10initializePfS_S_S_fffiiiiiii_param_1,
	.param .u64 .ptr .align 1 _Z10initializePfS_S_S_fffiiiiiii_param_2,
	.param .u64 .ptr .align 1 _Z10initializePfS_S_S_fffiiiiiii_param_3,
	.param .f32 _Z10initializePfS_S_S_fffiiiiiii_param_4,
	.param .f32 _Z10initializePfS_S_S_fffiiiiiii_param_5,
	.param .f32 _Z10initializePfS_S_S_fffiiiiiii_param_6,
	.param .u32 _Z10initializePfS_S_S_fffiiiiiii_param_7,
	.param .u32 _Z10initializePfS_S_S_fffiiiiiii_param_8,
	.param .u32 _Z10initializePfS_S_S_fffiiiiiii_param_9,
	.param .u32 _Z10initializePfS_S_S_fffiiiiiii_param_10,
	.param .u32 _Z10initializePfS_S_S_fffiiiiiii_param_11,
	.param .u32 _Z10initializePfS_S_S_fffiiiiiii_param_12,
	.param .u32 _Z10initializePfS_S_S_fffiiiiiii_param_13
)
{
	.reg .pred 	%p<6>;
	.reg .b32 	%r<90>;
	.reg .b64 	%rd<43>;

	ld.param.u64 	%rd5, [_Z10initializePfS_S_S_fffiiiiiii_param_0];
	ld.param.u64 	%rd6, [_Z10initializePfS_S_S_fffiiiiiii_param_1];
	ld.param.u64 	%rd8, [_Z10initializePfS_S_S_fffiiiiiii_param_2];
	ld.param.u64 	%rd7, [_Z10initializePfS_S_S_fffiiiiiii_param_3];
	ld.param.u32 	%r21, [_Z10initializePfS_S_S_fffiiiiiii_param_7];
	ld.param.u32 	%r22, [_Z10initializePfS_S_S_fffiiiiiii_param_8];
	ld.param.u32 	%r23, [_Z10initializePfS_S_S_fffiiiiiii_param_9];
	ld.param.u32 	%r24, [_Z10initializePfS_S_S_fffiiiiiii_param_13];
	cvta.to.global.u64 	%rd1, %rd7;
	cvta.to.global.u64 	%rd2, %rd8;
	cvta.to.global.u64 	%rd3, %rd6;
	cvta.to.global.u64 	%rd4, %rd5;
	mov.u32 	%r1, %ntid.z;
	div.u32 	%r2, %r23, %r1;
	mov.u32 	%r25, %tid.x;
	mov.u32 	%r26, %ntid.x;
	mov.u32 	%r27, %ctaid.x;
	mad.lo.s32 	%r28, %r26, %r27, %r25;
	mul.lo.s32 	%r3, %r24, %r28;
	add.s32 	%r4, %r3, %r24;
	setp.lt.s32 	%p1, %r24, 1;
	@%p1 bra 	$L__BB1_6;
	mov.u32 	%r29, %ctaid.y;
	div.u32 	%r30, %r29, %r2;
	mov.u32 	%r31, %ntid.y;
	mul.lo.s32 	%r32, %r30, %r2;
	sub.s32 	%r33, %r29, %r32;
	mov.u32 	%r34, %tid.y;
	mad.lo.s32 	%r35, %r33, %r31, %r34;
	mov.u32 	%r36, %tid.z;
	mad.lo.s32 	%r37, %r30, %r1, %r36;
	mad.lo.s32 	%r38, %r21, %r37, %r21;
	shl.b32 	%r39, %r37, 1;
	add.s32 	%r40, %r39, %r38;
	add.s32 	%r41, %r40, 2;
	add.s32 	%r42, %r39, %r35;
	add.s32 	%r43, %r42, 3;
	shl.b32 	%r44, %r37, 2;
	shl.b32 	%r45, %r35, 1;
	add.s32 	%r46, %r45, %r44;
	mad.lo.s32 	%r47, %r43, %r21, %r46;
	mad.lo.s32 	%r5, %r41, %r22, %r47;
	add.s32 	%r48, %r39, %r21;
	sub.s32 	%r49, -2, %r48;
	mul.lo.s32 	%r50, %r49, %r22;
	sub.s32 	%r51, -3, %r39;
	sub.s32 	%r52, %r50, %r44;
	mad.lo.s32 	%r53, %r51, %r21, %r52;
	sub.s32 	%r54, %r53, %r45;
	add.s32 	%r6, %r54, -6;
	not.b32 	%r7, %r21;
	add.s32 	%r8, %r21, 3;
	sub.s32 	%r55, -2, %r21;
	mul.lo.s32 	%r56, %r55, %r22;
	shl.b32 	%r57, %r21, 1;
	sub.s32 	%r58, %r56, %r57;
	add.s32 	%r9, %r58, -3;
	add.s32 	%r59, %r21, 2;
	mad.lo.s32 	%r60, %r59, %r22, %r57;
	add.s32 	%r10, %r60, 5;
	add.s32 	%r61, %r3, 1;
	max.s32 	%r11, %r4, %r61;
	sub.s32 	%r62, %r11, %r3;
	and.b32  	%r12, %r62, 3;
	setp.eq.s32 	%p2, %r12, 0;
	mov.u32 	%r88, %r3;
	@%p2 bra 	$L__BB1_4;
	neg.s32 	%r86, %r12;
	mov.u32 	%r88, %r3;
$L__BB1_3:
	.pragma "nounroll";
	add.s32 	%r63, %r5, %r88;
	add.s32 	%r64, %r63, 6;
	mul.wide.s32 	%rd9, %r63, 4;
	add.s64 	%rd10, %rd4, %rd9;
	mov.b32 	%r65, 1036831949;
	st.global.u32 	[%rd10+24], %r65;
	st.global.u32 	[%rd10+32], %r65;
	add.s32 	%r66, %r6, %r64;
	mul.wide.s32 	%rd11, %r66, 4;
	add.s64 	%rd12, %rd3, %rd11;
	mov.b32 	%r67, 1045220557;
	st.global.u32 	[%rd12], %r67;
	add.s32 	%r68, %r64, %r7;
	mul.wide.s32 	%rd13, %r68, 4;
	add.s64 	%rd14, %rd4, %rd13;
	st.global.u32 	[%rd14], %r65;
	add.s32 	%r69, %r8, %r64;
	mul.wide.s32 	%rd15, %r69, 4;
	add.s64 	%rd16, %rd4, %rd15;
	st.global.u32 	[%rd16], %r65;
	add.s64 	%rd17, %rd2, %rd11;
	mov.b32 	%r70, 1050253722;
	st.global.u32 	[%rd17], %r70;
	add.s32 	%r71, %r9, %r64;
	mul.wide.s32 	%rd18, %r71, 4;
	add.s64 	%rd19, %rd4, %rd18;
	st.global.u32 	[%rd19], %r65;
	add.s32 	%r72, %r10, %r64;
	mul.wide.s32 	%rd20, %r72, 4;
	add.s64 	%rd21, %rd4, %rd20;
	st.global.u32 	[%rd21], %r65;
	add.s64 	%rd22, %rd1, %rd11;
	mov.b32 	%r73, 1053609165;
	st.global.u32 	[%rd22], %r73;
	add.s32 	%r88, %r88, 1;
	add.s32 	%r86, %r86, 1;
	setp.ne.s32 	%p3, %r86, 0;
	@%p3 bra 	$L__BB1_3;
$L__BB1_4:
	sub.s32 	%r74, %r3, %r11;
	setp.gt.u32 	%p4, %r74, -4;
	@%p4 bra 	$L__BB1_6;
$L__BB1_5:
	ld.param.u64 	%rd42, [_Z10initializePfS_S_S_fffiiiiiii_param_3];
	ld.param.u64 	%rd41, [_Z10initializePfS_S_S_fffiiiiiii_param_1];
	ld.param.u64 	%rd40, [_Z10initializePfS_S_S_fffiiiiiii_param_0];
	add.s32 	%r75, %r5, %r88;
	add.s32 	%r76, %r75, 6;
	cvta.to.global.u64 	%rd23, %rd40;
	mul.wide.s32 	%rd24, %r75, 4;
	add.s64 	%rd25, %rd23, %rd24;
	mov.b32 	%r77, 1036831949;
	st.global.u32 	[%rd25+24], %r77;
	st.global.u32 	[%rd25+32], %r77;
	add.s32 	%r78, %r6, %r76;
	cvta.to.global.u64 	%rd26, %rd41;
	mul.wide.s32 	%rd27, %r78, 4;
	add.s64 	%rd28, %rd26, %rd27;
	mov.b32 	%r79, 1045220557;
	st.global.u32 	[%rd28], %r79;
	add.s32 	%r80, %r76, %r7;
	mul.wide.s32 	%rd29, %r80, 4;
	add.s64 	%rd30, %rd23, %rd29;
	st.global.u32 	[%rd30], %r77;
	add.s32 	%r81, %r8, %r76;
	mul.wide.s32 	%rd31, %r81, 4;
	add.s64 	%rd32, %rd23, %rd31;
	st.global.u32 	[%rd32], %r77;
	add.s64 	%rd33, %rd2, %rd27;
	mov.b32 	%r82, 1050253722;
	st.global.u32 	[%rd33], %r82;
	add.s32 	%r83, %r9, %r76;
	mul.wide.s32 	%rd34, %r83, 4;
	add.s64 	%rd35, %rd23, %rd34;
	st.global.u32 	[%rd35], %r77;
	add.s32 	%r84, %r10, %r76;
	mul.wide.s32 	%rd36, %r84, 4;
	add.s64 	%rd37, %rd23, %rd36;
	st.global.u32 	[%rd37], %r77;
	cvta.to.global.u64 	%rd38, %rd42;
	add.s64 	%rd39, %rd38, %rd27;
	mov.b32 	%r85, 1053609165;
	st.global.u32 	[%rd39], %r85;
	st.global.u32 	[%rd25+28], %r77;
	st.global.u32 	[%rd25+36], %r77;
	st.global.u32 	[%rd28+4], %r79;
	st.global.u32 	[%rd30+4], %r77;
	st.global.u32 	[%rd32+4], %r77;
	st.global.u32 	[%rd33+4], %r82;
	st.global.u32 	[%rd35+4], %r77;
	st.global.u32 	[%rd37+4], %r77;
	st.global.u32 	[%rd39+4], %r85;
	st.global.u32 	[%rd25+32], %r77;
	st.global.u32 	[%rd25+40], %r77;
	st.global.u32 	[%rd28+8], %r79;
	st.global.u32 	[%rd30+8], %r77;
	st.global.u32 	[%rd32+8], %r77;
	st.global.u32 	[%rd33+8], %r82;
	st.global.u32 	[%rd35+8], %r77;
	st.global.u32 	[%rd37+8], %r77;
	st.global.u32 	[%rd39+8], %r85;
	st.global.u32 	[%rd25+36], %r77;
	st.global.u32 	[%rd25+44], %r77;
	st.global.u32 	[%rd28+12], %r79;
	st.global.u32 	[%rd30+12], %r77;
	st.global.u32 	[%rd32+12], %r77;
	st.global.u32 	[%rd33+12], %r82;
	st.global.u32 	[%rd35+12], %r77;
	st.global.u32 	[%rd37+12], %r77;
	st.global.u32 	[%rd39+12], %r85;
	add.s32 	%r88, %r88, 4;
	setp.lt.s32 	%p5, %r88, %r4;
	@%p5 bra 	$L__BB1_5;
$L__BB1_6:
	ret;

}


// ===== COMPILED SASS (sm_100) =====

	.target	sm_100

	.elftype	@"ET_EXEC"


//--------------------- .note.nv.tkinfo           --------------------------
	.section	.note.nv.tkinfo,"",@"SHT_NOTE"
	.sectionflags	@"SHF_NOTE_NV_TKINFO"
	.tkinfo
        /*0018*/ 	.word	0x00000002
        /*0030*/ 	.string	""
        /*0030*/ 	.string	"ptxas"
        /*0030*/ 	.string	"Cuda compilation tools, release 13.0, V13.0.88"
        /*0030*/ 	.string	"Build cuda_13.0.r13.0/compiler.36424714_0"
        /*0030*/ 	.string	"-arch sm_100 -m 64 "



//--------------------- .note.nv.cuinfo           --------------------------
	.section	.note.nv.cuinfo,"",@"SHT_NOTE"
	.sectionflags	@"SHF_NOTE_NV_CUINFO"
        /*0018*/ 	.short	0x0002
        /*001a*/ 	.short	0x0064
        /*001c*/ 	.short	0x0082
	.zero		2


//--------------------- .nv.info                  --------------------------
	.section	.nv.info,"",@"SHT_CUDA_INFO"
	.align	4


	//----- nvinfo : EIATTR_REGCOUNT
	.align		4
        /*0000*/ 	.byte	0x04, 0x2f
        /*0002*/ 	.short	(.L_1 - .L_0)
	.align		4
.L_0:
        /*0004*/ 	.word	index@(_Z8gradientPPfS0_S0_S_S_S_S_fffiiiiiii)
        /*0008*/ 	.word	0x00000020


	//----- nvinfo : EIATTR_FRAME_SIZE
	.align		4
.L_1:
        /*000c*/ 	.byte	0x04, 0x11
        /*000e*/ 	.short	(.L_3 - .L_2)
	.align		4
.L_2:
        /*0010*/ 	.word	index@(_Z8gradientPPfS0_S0_S_S_S_S_fffiiiiiii)
        /*0014*/ 	.word	0x00000000


	//----- nvinfo : EIATTR_REGCOUNT
	.align		4
.L_3:
        /*0018*/ 	.byte	0x04, 0x2f
        /*001a*/ 	.short	(.L_5 - .L_4)
	.align		4
.L_4:
        /*001c*/ 	.word	index@(_Z10initializePfS_S_S_fffiiiiiii)
        /*0020*/ 	.word	0x00000020


	//----- nvinfo : EIATTR_FRAME_SIZE
	.align		4
.L_5:
        /*0024*/ 	.byte	0x04, 0x11
        /*0026*/ 	.short	(.L_7 - .L_6)
	.align		4
.L_6:
        /*0028*/ 	.word	index@(_Z10initializePfS_S_S_fffiiiiiii)
        /*002c*/ 	.word	0x00000000


	//----- nvinfo : EIATTR_MIN_STACK_SIZE
	.align		4
.L_7:
        /*0030*/ 	.byte	0x04, 0x12
        /*0032*/ 	.short	(.L_9 - .L_8)
	.align		4
.L_8:
        /*0034*/ 	.word	index@(_Z10initializePfS_S_S_fffiiiiiii)
        /*0038*/ 	.word	0x00000000


	//----- nvinfo : EIATTR_MIN_STACK_SIZE
	.align		4
.L_9:
        /*003c*/ 	.byte	0x04, 0x12
        /*003e*/ 	.short	(.L_11 - .L_10)
	.align		4
.L_10:
        /*0040*/ 	.word	index@(_Z8gradientPPfS0_S0_S_S_S_S_fffiiiiiii)
        /*0044*/ 	.word	0x00000000
.L_11:


//--------------------- .nv.compat                --------------------------
	.section	.nv.compat,"",@"SHT_CUDA_COMPAT_INFO"
	.align	4
        /*0000*/ 	.byte	0x02, 0x09, 0x00, 0x00, 0x02, 0x02, 0x01, 0x00, 0x02, 0x05, 0x05, 0x00, 0x03, 0x07, 0x01, 0x01
        /*0010*/ 	.byte	0x02, 0x03, 0x00, 0x00, 0x02, 0x06, 0x01, 0x00, 0x04, 0x0b, 0x08, 0x00, 0x09, 0x00, 0x00, 0x00
        /*0020*/ 	.byte	0x00, 0x00, 0x00, 0x00


//--------------------- .nv.info._Z10initializePfS_S_S_fffiiiiiii --------------------------
	.section	.nv.info._Z10initializePfS_S_S_fffiiiiiii,"",@"SHT_CUDA_INFO"
	.sectionflags	@""
	.align	4


	//----- nvinfo : EIATTR_CUDA_API_VERSION
	.align		4
        /*0000*/ 	.byte	0x04, 0x37
        /*0002*/ 	.short	(.L_13 - .L_12)
.L_12:
        /*0004*/ 	.word	0x00000082


	//----- nvinfo : EIATTR_KPARAM_INFO
	.align		4
.L_13:
        /*0008*/ 	.byte	0x04, 0x17
        /*000a*/ 	.short	(.L_15 - .L_14)
.L_14:
        /*000c*/ 	.word	0x00000000
        /*0010*/ 	.short	0x000d
        /*0012*/ 	.short	0x0044
        /*0014*/ 	.byte	0x00, 0xf0, 0x11, 0x00


	//----- nvinfo : EIATTR_KPARAM_INFO
	.align		4
.L_15:
        /*0018*/ 	.byte	0x04, 0x17
        /*001a*/ 	.short	(.L_17 - .L_16)
.L_16:
        /*001c*/ 	.word	0x00000000
        /*0020*/ 	.short	0x000c
        /*0022*/ 	.short	0x0040
        /*0024*/ 	.byte	0x00, 0xf0, 0x11, 0x00


	//----- nvinfo : EIATTR_KPARAM_INFO
	.align		4
.L_17:
        /*0028*/ 	.byte	0x04, 0x17
        /*002a*/ 	.short	(.L_19 - .L_18)
.L_18:
        /*002c*/ 	.word	0x00000000
        /*0030*/ 	.short	0x000b
        /*0032*/ 	.short	0x003c
        /*0034*/ 	.byte	0x00, 0xf0, 0x11, 0x00


	//----- nvinfo : EIATTR_KPARAM_INFO
	.align		4
.L_19:
        /*0038*/ 	.byte	0x04, 0x17
        /*003a*/ 	.short	(.L_21 - .L_20)
.L_20:
        /*003c*/ 	.word	0x00000000
        /*0040*/ 	.short	0x000a
        /*0042*/ 	.short	0x0038
        /*0044*/ 	.byte	0x00, 0xf0, 0x11, 0x00


	//----- nvinfo : EIATTR_KPARAM_INFO
	.align		4
.L_21:
        /*0048*/ 	.byte	0x04, 0x17
        /*004a*/ 	.short	(.L_23 - .L_22)
.L_22:
        /*004c*/ 	.word	0x00000000
        /*0050*/ 	.short	0x0009
        /*0052*/ 	.short	0x0034
        /*0054*/ 	.byte	0x00, 0xf0, 0x11, 0x00


	//----- nvinfo : EIATTR_KPARAM_INFO
	.align		4
.L_23:
        /*0058*/ 	.byte	0x04, 0x17
        /*005a*/ 	.short	(.L_25 - .L_24)
.L_24:
        /*005c*/ 	.word	0x00000000
        /*0060*/ 	.short	0x0008
        /*0062*/ 	.short	0x0030
        /*0064*/ 	.byte	0x00, 0xf0, 0x11, 0x00


	//----- nvinfo : EIATTR_KPARAM_INFO
	.align		4
.L_25:
        /*0068*/ 	.byte	0x04, 0x17
        /*006a*/ 	.short	(.L_27 - .L_26)
.L_26:
        /*006c*/ 	.word	0x00000000
        /*0070*/ 	.short	0x0007
        /*0072*/ 	.short	0x002c
        /*0074*/ 	.byte	0x00, 0xf0, 0x11, 0x00


	//----- nvinfo : EIATTR_KPARAM_INFO
	.align		4
.L_27:
        /*0078*/ 	.byte	0x04, 0x17
        /*007a*/ 	.short	(.L_29 - .L_28)
.L_28:
        /*007c*/ 	.word	0x00000000
        /*0080*/ 	.short	0x0006
        /*0082*/ 	.short	0x0028
        /*0084*/ 	.byte	0x00, 0xf0, 0x11, 0x00


	//----- nvinfo : EIATTR_KPARAM_INFO
	.align		4
.L_29:
        /*0088*/ 	.byte	0x04, 0x17
        /*008a*/ 	.short	(.L_31 - .L_30)
.L_30:
        /*008c*/ 	.word	0x00000000
        /*0090*/ 	.short	0x0005
        /*0092*/ 	.short	0x0024
        /*0094*/ 	.byte	0x00, 0xf0, 0x11, 0x00


	//----- nvinfo : EIATTR_KPARAM_INFO
	.align		4
.L_31:
        /*0098*/ 	.byte	0x04, 0x17
        /*009a*/ 	.short	(.L_33 - .L_32)
.L_32:
        /*009c*/ 	.word	0x00000000
        /*00a0*/ 	.short	0x0004
        /*00a2*/ 	.short	0x0020
        /*00a4*/ 	.byte	0x00, 0xf0, 0x11, 0x00


	//----- nvinfo : EIATTR_KPARAM_INFO
	.align		4
.L_33:
        /*00a8*/ 	.byte	0x04, 0x17
        /*00aa*/ 	.short	(.L_35 - .L_34)
.L_34:
        /*00ac*/ 	.word	0x00000000
        /*00b0*/ 	.short	0x0003
        /*00b2*/ 	.short	0x0018
        /*00b4*/ 	.byte	0x00, 0xf5, 0x21, 0x00


	//----- nvinfo : EIATTR_KPARAM_INFO
	.align		4
.L_35:
        /*00b8*/ 	.byte	0x04, 0x17
        /*00ba*/ 	.short	(.L_37 - .L_36)
.L_36:
        /*00bc*/ 	.word	0x00000000
        /*00c0*/ 	.short	0x0002
        /*00c2*/ 	.short	0x0010
        /*00c4*/ 	.byte	0x00, 0xf5, 0x21, 0x00


	//----- nvinfo : EIATTR_KPARAM_INFO
	.align		4
.L_37:
        /*00c8*/ 	.byte	0x04, 0x17
        /*00ca*/ 	.short	(.L_39 - .L_38)
.L_38:
        /*00cc*/ 	.word	0x00000000
        /*00d0*/ 	.short	0x0001
        /*00d2*/ 	.short	0x0008
        /*00d4*/ 	.byte	0x00, 0xf5, 0x21, 0x00


	//----- nvinfo : EIATTR_KPARAM_INFO
	.align		4
.L_39:
        /*00d8*/ 	.byte	0x04, 0x17
        /*00da*/ 	.short	(.L_41 - .L_40)
.L_40:
        /*00dc*/ 	.word	0x00000000
        /*00e0*/ 	.short	0x0000
        /*00e2*/ 	.short	0x0000
        /*00e4*/ 	.byte	0x00, 0xf5, 0x21, 0x00


	//----- nvinfo : EIATTR_SPARSE_MMA_MASK
	.align		4
.L_41:
        /*00e8*/ 	.byte	0x03, 0x50
        /*00ea*/ 	.short	0x0000


	//----- nvinfo : EIATTR_MAXREG_COUNT
	.align		4
        /*00ec*/ 	.byte	0x03, 0x1b
        /*00ee*/ 	.short	0x00ff


	//----- nvinfo : EIATTR_MERCURY_ISA_VERSION
	.align		4
        /*00f0*/ 	.byte	0x03, 0x5f
        /*00f2*/ 	.short	0x0101


	//----- nvinfo : EIATTR_VRC_CTA_INIT_COUNT
	.align		4
        /*00f4*/ 	.byte	0x02, 0x4a
	.zero		1
	.zero		1


	//----- nvinfo : EIATTR_EXIT_INSTR_OFFSETS
	.align		4
        /*00f8*/ 	.byte	0x04, 0x1c
        /*00fa*/ 	.short	(.L_43 - .L_42)


	//   ....[0]....
.L_42:
        /*00fc*/ 	.word	0x000001b0


	//   ....[1]....
        /*0100*/ 	.word	0x00000820


	//   ....[2]....
        /*0104*/ 	.word	0x00000c10


	//----- nvinfo : EIATTR_CRS_STACK_SIZE
	.align		4
.L_43:
        /*0108*/ 	.byte	0x04, 0x1e
        /*010a*/ 	.short	(.L_45 - .L_44)
.L_44:
        /*010c*/ 	.word	0x00000000


	//----- nvinfo : EIATTR_CBANK_PARAM_SIZE
	.align		4
.L_45:
        /*0110*/ 	.byte	0x03, 0x19
        /*0112*/ 	.short	0x0048


	//----- nvinfo : EIATTR_PARAM_CBANK
	.align		4
        /*0114*/ 	.byte	0x04, 0x0a
        /*0116*/ 	.short	(.L_47 - .L_46)
	.align		4
.L_46:
        /*0118*/ 	.word	index@(.nv.constant0._Z10initializePfS_S_S_fffiiiiiii)
        /*011c*/ 	.short	0x0380
        /*011e*/ 	.short	0x0048


	//----- nvinfo : EIATTR_SW_WAR
	.align		4
.L_47:
        /*0120*/ 	.byte	0x04, 0x36
        /*0122*/ 	.short	(.L_49 - .L_48)
.L_48:
        /*0124*/ 	.word	0x00000008
.L_49:


//--------------------- .nv.info._Z8gradientPPfS0_S0_S_S_S_S_fffiiiiiii --------------------------
	.section	.nv.info._Z8gradientPPfS0_S0_S_S_S_S_fffiiiiiii,"",@"SHT_CUDA_INFO"
	.sectionflags	@""
	.align	4


	//----- nvinfo : EIATTR_CUDA_API_VERSION
	.align		4
        /*0000*/ 	.byte	0x04, 0x37
        /*0002*/ 	.short	(.L_51 - .L_50)
.L_50:
        /*0004*/ 	.word	0x00000082


	//----- nvinfo : EIATTR_KPARAM_INFO
	.align		4
.L_51:
        /*0008*/ 	.byte	0x04, 0x17
        /*000a*/ 	.short	(.L_53 - .L_52)
.L_52:
        /*000c*/ 	.word	0x00000000
        /*0010*/ 	.short	0x0010
        /*0012*/ 	.short	0x005c
        /*0014*/ 	.byte	0x00, 0xf0, 0x11, 0x00


	//----- nvinfo : EIATTR_KPARAM_INFO
	.align		4
.L_53:
        /*0018*/ 	.byte	0x04, 0x17
        /*001a*/ 	.short	(.L_55 - .L_54)
.L_54:
        /*001c*/ 	.word	0x00000000
        /*0020*/ 	.short	0x000f
        /*0022*/ 	.short	0x0058
        /*0024*/ 	.byte	0x00, 0xf0, 0x11, 0x00


	//----- nvinfo : EIATTR_KPARAM_INFO
	.align		4
.L_55:
        /*0028*/ 	.byte	0x04, 0x17
        /*002a*/ 	.short	(.L_57 - .L_56)
.L_56:
        /*002c*/ 	.word	0x00000000
        /*0030*/ 	.short	0x000e
        /*0032*/ 	.short	0x0054
        /*0034*/ 	.byte	0x00, 0xf0, 0x11, 0x00


	//----- nvinfo : EIATTR_KPARAM_INFO
	.align		4
.L_57:
        /*0038*/ 	.byte	0x04, 0x17
        /*003a*/ 	.short	(.L_59 - .L_58)
.L_58:
        /*003c*/ 	.word	0x00000000
        /*0040*/ 	.short	0x000d
        /*0042*/ 	.short	0x0050
        /*0044*/ 	.byte	0x00, 0xf0, 0x11, 0x00


	//----- nvinfo : EIATTR_KPARAM_INFO
	.align		4
.L_59:
        /*0048*/ 	.byte	0x04, 0x17
        /*004a*/ 	.short	(.L_61 - .L_60)
.L_60:
        /*004c*/ 	.word	0x00000000
        /*0050*/ 	.short	0x000c
        /*0052*/ 	.short	0x004c
        /*0054*/ 	.byte	0x00, 0xf0, 0x11, 0x00


	//----- nvinfo : EIATTR_KPARAM_INFO
	.align		4
.L_61:
        /*0058*/ 	.byte	0x04, 0x17
        /*005a*/ 	.short	(.L_63 - .L_62)
.L_62:
        /*005c*/ 	.word	0x00000000
        /*0060*/ 	.short	0x000b
        /*0062*/ 	.short	0x0048
        /*0064*/ 	.byte	0x00, 0xf0, 0x11, 0x00


	//----- nvinfo : EIATTR_KPARAM_INFO
	.align		4
.L_63:
        /*0068*/ 	.byte	0x04, 0x17
        /*006a*/ 	.short	(.L_65 - .L_64)
.L_64:
        /*006c*/ 	.word	0x00000000
        /*0070*/ 	.short	0x000a
        /*0072*/ 	.short	0x0044
        /*0074*/ 	.byte	0x00, 0xf0, 0x11, 0x00


	//----- nvinfo : EIATTR_KPARAM_INFO
	.align		4
.L_65:
        /*0078*/ 	.byte	0x04, 0x17
        /*007a*/ 	.short	(.L_67 - .L_66)
.L_66:
        /*007c*/ 	.word	0x00000000
        /*0080*/ 	.short	0x0009
        /*0082*/ 	.short	0x0040
        /*0084*/ 	.byte	0x00, 0xf0, 0x11, 0x00


	//----- nvinfo : EIATTR_KPARAM_INFO
	.align		4
.L_67:
        /*0088*/ 	.byte	0x04, 0x17
        /*008a*/ 	.short	(.L_69 - .L_68)
.L_68:
        /*008c*/ 	.word	0x00000000
        /*0090*/ 	.short	0x0008
        /*0092*/ 	.short	0x003c
        /*0094*/ 	.byte	0x00, 0xf0, 0x11, 0x00


	//----- nvinfo : EIATTR_KPARAM_INFO
	.align		4
.L_69:
        /*0098*/ 	.byte	0x04, 0x17
        /*009a*/ 	.short	(.L_71 - .L_70)
.L_70:
        /*009c*/ 	.word	0x00000000
        /*00a0*/ 	.short	0x0007
        /*00a2*/ 	.short	0x0038
        /*00a4*/ 	.byte	0x00, 0xf0, 0x11, 0x00


	//----- nvinfo : EIATTR_KPARAM_INFO
	.align		4
.L_71:
        /*00a8*/ 	.byte	0x04, 0x17
        /*00aa*/ 	.short	(.L_73 - .L_72)
.L_72:
        /*00ac*/ 	.word	0x00000000
        /*00b0*/ 	.short	0x0006
        /*00b2*/ 	.short	0x0030
        /*00b4*/ 	.byte	0x00, 0xf5, 0x21, 0x00


	//----- nvinfo : EIATTR_KPARAM_INFO
	.align		4
.L_73:
        /*00b8*/ 	.byte	0x04, 0x17
        /*00ba*/ 	.short	(.L_75 - .L_74)
.L_74:
        /*00bc*/ 	.word	0x00000000
        /*00c0*/ 	.short	0x0005
        /*00c2*/ 	.short	0x0028
        /*00c4*/ 	.byte	0x00, 0xf5, 0x21, 0x00


	//----- nvinfo : EIATTR_KPARAM_INFO
	.align		4
.L_75:
        /*00c8*/ 	.byte	0x04, 0x17
        /*00ca*/ 	.short	(.L_77 - .L_76)
.L_76:
        /*00cc*/ 	.word	0x00000000
        /*00d0*/ 	.short	0x0004
        /*00d2*/ 	.short	0x0020
        /*00d4*/ 	.byte	0x00, 0xf5, 0x21, 0x00


	//----- nvinfo : EIATTR_KPARAM_INFO
	.align		4
.L_77:
        /*00d8*/ 	.byte	0x04, 0x17
        /*00da*/ 	.short	(.L_79 - .L_78)
.L_78:
        /*00dc*/ 	.word	0x00000000
        /*00e0*/ 	.short	0x0003
        /*00e2*/ 	.short	0x0018
        /*00e4*/ 	.byte	0x00, 0xf5, 0x21, 0x00


	//----- nvinfo : EIATTR_KPARAM_INFO
	.align		4
.L_79:
        /*00e8*/ 	.byte	0x04, 0x17
        /*00ea*/ 	.short	(.L_81 - .L_80)
.L_80:
        /*00ec*/ 	.word	0x00000000
        /*00f0*/ 	.short	0x0002
        /*00f2*/ 	.short	0x0010
        /*00f4*/ 	.byte	0x00, 0xf5, 0x21, 0x00


	//----- nvinfo : EIATTR_KPARAM_INFO
	.align		4
.L_81:
        /*00f8*/ 	.byte	0x04, 0x17
        /*00fa*/ 	.short	(.L_83 - .L_82)
.L_82:
        /*00fc*/ 	.word	0x00000000
        /*0100*/ 	.short	0x0001
        /*0102*/ 	.short	0x0008
        /*0104*/ 	.byte	0x00, 0xf5, 0x21, 0x00


	//----- nvinfo : EIATTR_KPARAM_INFO
	.align		4
.L_83:
        /*0108*/ 	.byte	0x04, 0x17
        /*010a*/ 	.short	(.L_85 - .L_84)
.L_84:
        /*010c*/ 	.word	0x00000000
        /*0110*/ 	.short	0x0000
        /*0112*/ 	.short	0x0000
        /*0114*/ 	.byte	0x00, 0xf5, 0x21, 0x00


	//----- nvinfo : EIATTR_SPARSE_MMA_MASK
	.align		4
.L_85:
        /*0118*/ 	.byte	0x03, 0x50
        /*011a*/ 	.short	0x0000


	//----- nvinfo : EIATTR_MAXREG_COUNT
	.align		4
        /*011c*/ 	.byte	0x03, 0x1b
        /*011e*/ 	.short	0x00ff


	//----- nvinfo : EIATTR_MERCURY_ISA_VERSION
	.align		4
        /*0120*/ 	.byte	0x03, 0x5f
        /*0122*/ 	.short	0x0101


	//----- nvinfo : EIATTR_VRC_CTA_INIT_COUNT
	.align		4
        /*0124*/ 	.byte	0x02, 0x4a
	.zero		1
	.zero		1


	//----- nvinfo : EIATTR_EXIT_INSTR_OFFSETS
	.align		4
        /*0128*/ 	.byte	0x04, 0x1c
        /*012a*/ 	.short	(.L_87 - .L_86)


	//   ....[0]....
.L_86:
        /*012c*/ 	.word	0x000001b0


	//   ....[1]....
        /*0130*/ 	.word	0x00000880


	//   ....[2]....
        /*0134*/ 	.word	0x00000db0


	//----- nvinfo : EIATTR_CRS_STACK_SIZE
	.align		4
.L_87:
        /*0138*/ 	.byte	0x04, 0x1e
        /*013a*/ 	.short	(.L_89 - .L_88)
.L_88:
        /*013c*/ 	.word	0x00000000


	//----- nvinfo : EIATTR_CBANK_PARAM_SIZE
	.align		4
.L_89:
        /*0140*/ 	.byte	0x03, 0x19
        /*0142*/ 	.short	0x0060


	//----- nvinfo : EIATTR_PARAM_CBANK
	.align		4
        /*0144*/ 	.byte	0x04, 0x0a
        /*0146*/ 	.short	(.L_91 - .L_90)
	.align		4
.L_90:
        /*0148*/ 	.word	index@(.nv.constant0._Z8gradientPPfS0_S0_S_S_S_S_fffiiiiiii)
        /*014c*/ 	.short	0x0380
        /*014e*/ 	.short	0x0060


	//----- nvinfo : EIATTR_SW_WAR
	.align		4
.L_91:
        /*0150*/ 	.byte	0x04, 0x36
        /*0152*/ 	.short	(.L_93 - .L_92)
.L_92:
        /*0154*/ 	.word	0x00000008
.L_93:


//--------------------- .nv.callgraph             --------------------------
	.section	.nv.callgraph,"",@"SHT_CUDA_CALLGRAPH"
	.align	4
	.sectionentsize	8
	.align		4
        /*0000*/ 	.word	0x00000000
	.align		4
        /*0004*/ 	.word	0xffffffff
	.align		4
        /*0008*/ 	.word	0x00000000
	.align		4
        /*000c*/ 	.word	0xfffffffe
	.align		4
        /*0010*/ 	.word	0x00000000
	.align		4
        /*0014*/ 	.word	0xfffffffd
	.align		4
        /*0018*/ 	.word	0x00000000
	.align		4
        /*001c*/ 	.word	0xfffffffc


//--------------------- .text._Z10initializePfS_S_S_fffiiiiiii --------------------------
	.section	.text._Z10initializePfS_S_S_fffiiiiiii,"ax",@progbits
	.align	128
        .global         _Z10initializePfS_S_S_fffiiiiiii
        .type           _Z10initializePfS_S_S_fffiiiiiii,@function
        .size           _Z10initializePfS_S_S_fffiiiiiii,(.L_x_10 - _Z10initializePfS_S_S_fffiiiiiii)
        .other          _Z10initializePfS_S_S_fffiiiiiii,@"STO_CUDA_ENTRY STV_DEFAULT"
_Z10initializePfS_S_S_fffiiiiiii:
.text._Z10initializePfS_S_S_fffiiiiiii:
[----:B------:R-:W-:Y:S01]  /*0000*/  LDC R1, c[0x0][0x37c] ;  /* 0x0000df00ff017b82 */ /* 0x000fe20000000800 */
[----:B------:R-:W0:Y:S07]  /*0010*/  LDCU UR4, c[0x0][0x368] ;  /* 0x00006d00ff0477ac */ /* 0x000e2e0008000800 */
[----:B------:R-:W1:Y:S01]  /*0020*/  LDC R6, c[0x0][0x3b4] ;  /* 0x0000ed00ff067b82 */ /* 0x000e620000000800 */
[----:B------:R-:W2:Y:S01]  /*0030*/  S2R R25, SR_TID.X ;  /* 0x0000000000197919 */ /* 0x000ea20000002100 */
[----:B------:R-:W2:Y:S06]  /*0040*/  LDCU UR5, c[0x0][0x360] ;  /* 0x00006c00ff0577ac */ /* 0x000eac0008000800 */
[----:B------:R-:W3:Y:S01]  /*0050*/  LDC R8, c[0x0][0x3c4] ;  /* 0x0000f100ff087b82 */ /* 0x000ee20000000800 */
[----:B0-----:R-:W0:Y:S01]  /*0060*/  I2F.U32.RP R0, UR4 ;  /* 0x0000000400007d06 */ /* 0x001e220008209000 */
[----:B------:R-:W-:-:S07]  /*0070*/  ISETP.NE.U32.AND P2, PT, RZ, UR4, PT ;  /* 0x00000004ff007c0c */ /* 0x000fce000bf45070 */
[----:B0-----:R-:W0:Y:S01]  /*0080*/  MUFU.RCP R0, R0 ;  /* 0x0000000000007308 */ /* 0x001e220000001000 */
[----:B---3--:R-:W-:Y:S02]  /*0090*/  ISETP.GE.AND P3, PT, R8, 0x1, PT ;  /* 0x000000010800780c */ /* 0x008fe40003f66270 */
[----:B0-----:R-:W-:-:S05]  /*00a0*/  IADD3 R2, PT, PT, R0, 0xffffffe, RZ ;  /* 0x0ffffffe00027810 */ /* 0x001fca0007ffe0ff */
[----:B------:R0:W3:Y:S02]  /*00b0*/  F2I.FTZ.U32.TRUNC.NTZ R3, R2 ;  /* 0x0000000200037305 */ /* 0x0000e4000021f000 */
[----:B0-----:R-:W-:Y:S01]  /*00c0*/  IMAD.MOV.U32 R2, RZ, RZ, RZ ;  /* 0x000000ffff027224 */ /* 0x001fe200078e00ff */
[----:B---3--:R-:W-:-:S05]  /*00d0*/  IADD3 R5, PT, PT, RZ, -R3, RZ ;  /* 0x80000003ff057210 */ /* 0x008fca0007ffe0ff */
[----:B------:R-:W-:-:S04]  /*00e0*/  IMAD R5, R5, UR4, RZ ;  /* 0x0000000405057c24 */ /* 0x000fc8000f8e02ff */
[----:B------:R-:W-:Y:S02]  /*00f0*/  IMAD.HI.U32 R3, R3, R5, R2 ;  /* 0x0000000503037227 */ /* 0x000fe400078e0002 */
[----:B------:R-:W2:Y:S04]  /*0100*/  S2R R2, SR_CTAID.X ;  /* 0x0000000000027919 */ /* 0x000ea80000002500 */
[----:B-1----:R-:W-:-:S05]  /*0110*/  IMAD.HI.U32 R4, R3, R6, RZ ;  /* 0x0000000603047227 */ /* 0x002fca00078e00ff */
[----:B------:R-:W-:-:S05]  /*0120*/  IADD3 R3, PT, PT, -R4, RZ, RZ ;  /* 0x000000ff04037210 */ /* 0x000fca0007ffe1ff */
[----:B------:R-:W-:-:S05]  /*0130*/  IMAD R0, R3, UR4, R6 ;  /* 0x0000000403007c24 */ /* 0x000fca000f8e0206 */
[----:B------:R-:W-:-:S13]  /*0140*/  ISETP.GE.U32.AND P0, PT, R0, UR4, PT ;  /* 0x0000000400007c0c */ /* 0x000fda000bf06070 */
[----:B------:R-:W-:Y:S01]  /*0150*/  @P0 IADD3 R0, PT, PT, R0, -UR4, RZ ;  /* 0x8000000400000c10 */ /* 0x000fe2000fffe0ff */
[----:B------:R-:W-:Y:S02]  /*0160*/  @P0 VIADD R4, R4, 0x1 ;  /* 0x0000000104040836 */ /* 0x000fe40000000000 */
[----:B--2---:R-:W-:Y:S01]  /*0170*/  IMAD R25, R2, UR5, R25 ;  /* 0x0000000502197c24 */ /* 0x004fe2000f8e0219 */
[----:B------:R-:W-:-:S13]  /*0180*/  ISETP.GE.U32.AND P1, PT, R0, UR4, PT ;  /* 0x0000000400007c0c */ /* 0x000fda000bf26070 */
[----:B------:R-:W-:Y:S02]  /*0190*/  @P1 IADD3 R4, PT, PT, R4, 0x1, RZ ;  /* 0x0000000104041810 */ /* 0x000fe40007ffe0ff */
[----:B------:R-:W-:Y:S01]  /*01a0*/  @!P2 LOP3.LUT R4, RZ, UR4, RZ, 0x33, !PT ;  /* 0x00000004ff04ac12 */ /* 0x000fe2000f8e33ff */
[----:B------:R-:W-:Y:S06]  /*01b0*/  @!P3 EXIT ;  /* 0x000000000000b94d */ /* 0x000fec0003800000 */
[----:B------:R-:W0:Y:S01]  /*01c0*/  I2F.U32.RP R0, R4 ;  /* 0x0000000400007306 */ /* 0x000e220000209000 */
[----:B------:R-:W1:Y:S01]  /*01d0*/  S2UR UR5, SR_CTAID.Y ;  /* 0x00000000000579c3 */ /* 0x000e620000002600 */
[----:B------:R-:W-:Y:S01]  /*01e0*/  IMAD.MOV R5, RZ, RZ, -R4 ;  /* 0x000000ffff057224 */ /* 0x000fe200078e0a04 */
[----:B------:R-:W2:Y:S01]  /*01f0*/  S2R R6, SR_TID.Z ;  /* 0x0000000000067919 */ /* 0x000ea20000002300 */
[----:B------:R-:W-:Y:S01]  /*0200*/  ISETP.NE.U32.AND P2, PT, R4, RZ, PT ;  /* 0x000000ff0400720c */ /* 0x000fe20003f45070 */
[----:B------:R-:W3:Y:S01]  /*0210*/  LDCU UR6, c[0x0][0x364] ;  /* 0x00006c80ff0677ac */ /* 0x000ee20008000800 */
[----:B------:R-:W-:Y:S01]  /*0220*/  IMAD R25, R25, R8, RZ ;  /* 0x0000000819197224 */ /* 0x000fe200078e02ff */
[----:B------:R-:W3:Y:S01]  /*0230*/  S2R R7, SR_TID.Y ;  /* 0x0000000000077919 */ /* 0x000ee20000002200 */
[----:B------:R-:W-:Y:S01]  /*0240*/  MOV R13, 0xfffffffe ;  /* 0xfffffffe000d7802 */ /* 0x000fe20000000f00 */
[----:B------:R-:W-:Y:S01]  /*0250*/  BSSY.RECONVERGENT B0, `(.L_x_0) ;  /* 0x000005c000007945 */ /* 0x000fe20003800200 */
[----:B0-----:R-:W0:Y:S02]  /*0260*/  MUFU.RCP R0, R0 ;  /* 0x0000000000007308 */ /* 0x001e240000001000 */
[----:B0-----:R-:W-:-:S02]  /*0270*/  IADD3 R2, PT, PT, R0, 0xffffffe, RZ ;  /* 0x0ffffffe00027810 */ /* 0x001fc40007ffe0ff */
[----:B------:R-:W-:-:S04]  /*0280*/  IADD3 R0, PT, PT, R25, R8, RZ ;  /* 0x0000000819007210 */ /* 0x000fc80007ffe0ff */
[----:B------:R0:W4:Y:S01]  /*0290*/  F2I.FTZ.U32.TRUNC.NTZ R3, R2 ;  /* 0x0000000200037305 */ /* 0x000122000021f000 */
[----:B------:R-:W-:-:S05]  /*02a0*/  VIADDMNMX R14, R25, 0x1, R0, !PT ;  /* 0x00000001190e7846 */ /* 0x000fca0007800100 */
[----:B------:R-:W-:Y:S02]  /*02b0*/  IMAD.IADD R12, R25, 0x1, -R14 ;  /* 0x00000001190c7824 */ /* 0x000fe400078e0a0e */
[----:B0-----:R-:W-:Y:S02]  /*02c0*/  HFMA2 R2, -RZ, RZ, 0, 0 ;  /* 0x00000000ff027431 */ /* 0x001fe400000001ff */
[----:B------:R-:W-:Y:S02]  /*02d0*/  IMAD.IADD R14, R14, 0x1, -R25 ;  /* 0x000000010e0e7824 */ /* 0x000fe400078e0a19 */
[----:B----4-:R-:W-:-:S04]  /*02e0*/  IMAD R5, R5, R3, RZ ;  /* 0x0000000305057224 */ /* 0x010fc800078e02ff */
[----:B------:R-:W-:Y:S02]  /*02f0*/  IMAD.HI.U32 R3, R3, R5, R2 ;  /* 0x0000000503037227 */ /* 0x000fe400078e0002 */
[----:B------:R-:W0:Y:S04]  /*0300*/  LDC R2, c[0x0][0x3b0] ;  /* 0x0000ec00ff027b82 */ /* 0x000e280000000800 */
[----:B-1----:R-:W-:-:S05]  /*0310*/  IMAD.HI.U32 R3, R3, UR5, RZ ;  /* 0x0000000503037c27 */ /* 0x002fca000f8e00ff */
[----:B------:R-:W-:-:S05]  /*0320*/  IADD3 R5, PT, PT, -R3, RZ, RZ ;  /* 0x000000ff03057210 */ /* 0x000fca0007ffe1ff */
[----:B------:R-:W-:-:S05]  /*0330*/  IMAD R5, R4, R5, UR5 ;  /* 0x0000000504057e24 */ /* 0x000fca000f8e0205 */
[----:B------:R-:W-:-:S13]  /*0340*/  ISETP.GE.U32.AND P0, PT, R5, R4, PT ;  /* 0x000000040500720c */ /* 0x000fda0003f06070 */
[----:B------:R-:W-:Y:S01]  /*0350*/  @P0 IMAD.IADD R5, R5, 0x1, -R4 ;  /* 0x0000000105050824 */ /* 0x000fe200078e0a04 */
[----:B------:R-:W-:Y:S02]  /*0360*/  @P0 IADD3 R3, PT, PT, R3, 0x1, RZ ;  /* 0x0000000103030810 */ /* 0x000fe40007ffe0ff */
[----:B------:R-:W-:Y:S02]  /*0370*/  LOP3.LUT P0, R24, R14, 0x3, RZ, 0xc0, !PT ;  /* 0x000000030e187812 */ /* 0x000fe4000780c0ff */
[----:B------:R-:W-:Y:S02]  /*0380*/  ISETP.GE.U32.AND P1, PT, R5, R4, PT ;  /* 0x000000040500720c */ /* 0x000fe40003f26070 */
[----:B------:R-:W1:Y:S11]  /*0390*/  LDC R5, c[0x0][0x3ac] ;  /* 0x0000eb00ff057b82 */ /* 0x000e760000000800 */
[----:B------:R-:W-:-:S02]  /*03a0*/  @P1 IADD3 R3, PT, PT, R3, 0x1, RZ ;  /* 0x0000000103031810 */ /* 0x000fc40007ffe0ff */
[----:B------:R-:W-:Y:S02]  /*03b0*/  @!P2 LOP3.LUT R3, RZ, R4, RZ, 0x33, !PT ;  /* 0x00000004ff03a212 */ /* 0x000fe400078e33ff */
[----:B------:R-:W-:-:S03]  /*03c0*/  ISETP.GT.U32.AND P1, PT, R12, -0x4, PT ;  /* 0xfffffffc0c00780c */ /* 0x000fc60003f24070 */
[----:B------:R-:W-:Y:S02]  /*03d0*/  IMAD.MOV R9, RZ, RZ, -R3 ;  /* 0x000000ffff097224 */ /* 0x000fe400078e0a03 */
[----:B--2---:R-:W-:Y:S02]  /*03e0*/  IMAD R6, R3, UR4, R6 ;  /* 0x0000000403067c24 */ /* 0x004fe4000f8e0206 */
[----:B------:R-:W-:Y:S01]  /*03f0*/  IMAD R4, R4, R9, UR5 ;  /* 0x0000000504047e24 */ /* 0x000fe2000f8e0209 */
[----:B------:R-:W2:Y:S01]  /*0400*/  LDCU.64 UR4, c[0x0][0x358] ;  /* 0x00006b00ff0477ac */ /* 0x000ea20008000a00 */
[C---:B-1----:R-:W-:Y:S01]  /*0410*/  IMAD R11, R6.reuse, 0x2, R5 ;  /* 0x00000002060b7824 */ /* 0x042fe200078e0205 */
[----:B------:R-:W-:Y:S01]  /*0420*/  SHF.L.U32 R9, R6, 0x2, RZ ;  /* 0x0000000206097819 */ /* 0x000fe200000006ff */
[----:B---3--:R-:W-:Y:S02]  /*0430*/  IMAD R4, R4, UR6, R7 ;  /* 0x0000000604047c24 */ /* 0x008fe4000f8e0207 */
[C---:B------:R-:W-:Y:S01]  /*0440*/  IMAD R3, R6.reuse, R5, R5 ;  /* 0x0000000506037224 */ /* 0x040fe200078e0205 */
[----:B------:R-:W-:Y:S01]  /*0450*/  IADD3 R11, PT, PT, -R11, -0x2, RZ ;  /* 0xfffffffe0b0b7810 */ /* 0x000fe20007ffe1ff */
[C---:B------:R-:W-:Y:S01]  /*0460*/  IMAD R12, R6.reuse, R13, -0x3 ;  /* 0xfffffffd060c7424 */ /* 0x040fe200078e020d */
[C---:B------:R-:W-:Y:S01]  /*0470*/  LEA R7, R6.reuse, R4, 0x1 ;  /* 0x0000000406077211 */ /* 0x040fe200078e08ff */
[----:B------:R-:W-:Y:S01]  /*0480*/  IMAD R3, R6, 0x2, R3 ;  /* 0x0000000206037824 */ /* 0x000fe200078e0203 */
[----:B------:R-:W-:Y:S01]  /*0490*/  LEA R10, R4, R9, 0x1 ;  /* 0x00000009040a7211 */ /* 0x000fe200078e08ff */
[----:B0-----:R-:W-:Y:S01]  /*04a0*/  IMAD R11, R11, R2, -R9 ;  /* 0x000000020b0b7224 */ /* 0x001fe200078e0a09 */
[----:B------:R-:W-:-:S02]  /*04b0*/  IADD3 R8, PT, PT, R7, 0x3, RZ ;  /* 0x0000000307087810 */ /* 0x000fc40007ffe0ff */
[C---:B------:R-:W-:Y:S01]  /*04c0*/  IADD3 R7, PT, PT, -R5.reuse, -0x2, RZ ;  /* 0xfffffffe05077810 */ /* 0x040fe20007ffe1ff */
[-C--:B------:R-:W-:Y:S01]  /*04d0*/  IMAD R11, R12, R5.reuse, R11 ;  /* 0x000000050c0b7224 */ /* 0x080fe200078e020b */
[C---:B------:R-:W-:Y:S01]  /*04e0*/  SHF.L.U32 R9, R5.reuse, 0x1, RZ ;  /* 0x0000000105097819 */ /* 0x040fe200000006ff */
[-C--:B------:R-:W-:Y:S01]  /*04f0*/  IMAD R8, R8, R5.reuse, R10 ;  /* 0x0000000508087224 */ /* 0x080fe200078e020a */
[----:B------:R-:W-:Y:S01]  /*0500*/  IADD3 R10, PT, PT, R5, 0x2, RZ ;  /* 0x00000002050a7810 */ /* 0x000fe20007ffe0ff */
[----:B------:R-:W-:Y:S01]  /*0510*/  IMAD R11, R4, -0x2, R11 ;  /* 0xfffffffe040b7824 */ /* 0x000fe200078e020b */
[----:B------:R-:W-:Y:S01]  /*0520*/  IADD3 R3, PT, PT, R3, 0x2, RZ ;  /* 0x0000000203037810 */ /* 0x000fe20007ffe0ff */
[-CC-:B------:R-:W-:Y:S01]  /*0530*/  IMAD R6, R7, R2.reuse, -R9.reuse ;  /* 0x0000000207067224 */ /* 0x180fe200078e0a09 */
[----:B------:R-:W-:Y:S01]  /*0540*/  LOP3.LUT R4, RZ, R5, RZ, 0x33, !PT ;  /* 0x00000005ff047212 */ /* 0x000fe200078e33ff */
[-C--:B------:R-:W-:Y:S01]  /*0550*/  IMAD R7, R10, R2.reuse, R9 ;  /* 0x000000020a077224 */ /* 0x080fe200078e0209 */
[----:B------:R-:W-:Y:S01]  /*0560*/  IADD3 R5, PT, PT, R5, 0x3, RZ ;  /* 0x0000000305057810 */ /* 0x000fe20007ffe0ff */
[----:B------:R-:W-:Y:S01]  /*0570*/  IMAD R2, R3, R2, R8 ;  /* 0x0000000203027224 */ /* 0x000fe200078e0208 */
[----:B------:R-:W-:Y:S01]  /*0580*/  IADD3 R3, PT, PT, R11, -0x6, RZ ;  /* 0xfffffffa0b037810 */ /* 0x000fe20007ffe0ff */
[----:B------:R-:W-:Y:S01]  /*0590*/  VIADD R6, R6, 0xfffffffd ;  /* 0xfffffffd06067836 */ /* 0x000fe20000000000 */
[----:B------:R-:W-:Y:S01]  /*05a0*/  IADD3 R7, PT, PT, R7, 0x5, RZ ;  /* 0x0000000507077810 */ /* 0x000fe20007ffe0ff */
[----:B--2---:R-:W-:Y:S06]  /*05b0*/  @!P0 BRA `(.L_x_1) ;  /* 0x0000000000948947 */ /* 0x004fec0003800000 */
[----:B------:R-:W0:Y:S01]  /*05c0*/  LDC.64 R8, c[0x0][0x380] ;  /* 0x0000e000ff087b82 */ /* 0x000e220000000a00 */
[----:B------:R-:W-:-:S07]  /*05d0*/  IMAD.MOV R24, RZ, RZ, -R24 ;  /* 0x000000ffff187224 */ /* 0x000fce00078e0a18 */
[----:B------:R-:W1:Y:S08]  /*05e0*/  LDC.64 R10, c[0x0][0x388] ;  /* 0x0000e200ff0a7b82 */ /* 0x000e700000000a00 */
[----:B------:R-:W2:Y:S08]  /*05f0*/  LDC.64 R12, c[0x0][0x390] ;  /* 0x0000e400ff0c7b82 */ /* 0x000eb00000000a00 */
[----:B------:R-:W3:Y:S02]  /*0600*/  LDC.64 R14, c[0x0][0x398] ;  /* 0x0000e600ff0e7b82 */ /* 0x000ee40000000a00 */
.L_x_2:
[----:B----4-:R-:W-:Y:S01]  /*0610*/  IADD3 R17, PT, PT, R2, R25, RZ ;  /* 0x0000001902117210 */ /* 0x010fe20007ffe0ff */
[----:B------:R-:W-:Y:S01]  /*0620*/  HFMA2 R29, -RZ, RZ, 1.44921875, -19.203125 ;  /* 0x3dcccccdff1d7431 */ /* 0x000fe200000001ff */
[----:B------:R-:W-:Y:S01]  /*0630*/  MOV R22, 0x3e4ccccd ;  /* 0x3e4ccccd00167802 */ /* 0x000fe20000000f00 */
[----:B------:R-:W-:Y:S01]  /*0640*/  VIADD R24, R24, 0x1 ;  /* 0x0000000118187836 */ /* 0x000fe20000000000 */
[----:B------:R-:W-:Y:S01]  /*0650*/  IADD3 R25, PT, PT, R25, 0x1, RZ ;  /* 0x0000000119197810 */ /* 0x000fe20007ffe0ff */
[C---:B------:R-:W-:Y:S02]  /*0660*/  VIADD R18, R17.reuse, 0x6 ;  /* 0x0000000611127836 */ /* 0x040fe40000000000 */
[----:B0-----:R-:W-:Y:S01]  /*0670*/  IMAD.WIDE R16, R17, 0x4, R8 ;  /* 0x0000000411107825 */ /* 0x001fe200078e0208 */
[----:B------:R-:W-:Y:S02]  /*0680*/  ISETP.NE.AND P0, PT, R24, RZ, PT ;  /* 0x000000ff1800720c */ /* 0x000fe40003f05270 */
[-C--:B------:R-:W-:Y:S01]  /*0690*/  IADD3 R19, PT, PT, R3, R18.reuse, RZ ;  /* 0x0000001203137210 */ /* 0x080fe20007ffe0ff */
[--C-:B------:R-:W-:Y:S01]  /*06a0*/  IMAD.IADD R23, R4, 0x1, R18.reuse ;  /* 0x0000000104177824 */ /* 0x100fe200078e0212 */
[----:B------:R-:W-:Y:S01]  /*06b0*/  STG.E desc[UR4][R16.64+0x18], R29 ;  /* 0x0000181d10007986 */ /* 0x000fe2000c101904 */
[-C--:B------:R-:W-:Y:S01]  /*06c0*/  IADD3 R27, PT, PT, R5, R18.reuse, RZ ;  /* 0x00000012051b7210 */ /* 0x080fe20007ffe0ff */
[----:B------:R-:W-:Y:S01]  /*06d0*/  IMAD.IADD R28, R6, 0x1, R18 ;  /* 0x00000001061c7824 */ /* 0x000fe200078e0212 */
[----:B------:R-:W-:Y:S01]  /*06e0*/  IADD3 R18, PT, PT, R7, R18, RZ ;  /* 0x0000001207127210 */ /* 0x000fe20007ffe0ff */
[----:B-1----:R-:W-:Y:S01]  /*06f0*/  IMAD.WIDE R20, R19, 0x4, R10 ;  /* 0x0000000413147825 */ /* 0x002fe200078e020a */
[----:B------:R2:W-:Y:S03]  /*0700*/  STG.E desc[UR4][R16.64+0x20], R29 ;  /* 0x0000201d10007986 */ /* 0x0005e6000c101904 */
[----:B------:R-:W-:Y:S01]  /*0710*/  IMAD.WIDE R26, R27, 0x4, R8 ;  /* 0x000000041b1a7825 */ /* 0x000fe200078e0208 */
[----:B------:R0:W-:Y:S03]  /*0720*/  STG.E desc[UR4][R20.64], R22 ;  /* 0x0000001614007986 */ /* 0x0001e6000c101904 */
[----:B--2---:R-:W-:-:S04]  /*0730*/  IMAD.WIDE R16, R19, 0x4, R12 ;  /* 0x0000000413107825 */ /* 0x004fc800078e020c */
[----:B0-----:R-:W-:-:S04]  /*0740*/  IMAD.WIDE R22, R23, 0x4, R8 ;  /* 0x0000000417167825 */ /* 0x001fc800078e0208 */
[----:B------:R-:W-:Y:S01]  /*0750*/  IMAD.WIDE R20, R28, 0x4, R8 ;  /* 0x000000041c147825 */ /* 0x000fe200078e0208 */
[----:B------:R0:W-:Y:S04]  /*0760*/  STG.E desc[UR4][R22.64], R29 ;  /* 0x0000001d16007986 */ /* 0x0001e8000c101904 */
[----:B------:R1:W-:Y:S01]  /*0770*/  STG.E desc[UR4][R26.64], R29 ;  /* 0x0000001d1a007986 */ /* 0x0003e2000c101904 */
[----:B0-----:R-:W-:Y:S01]  /*0780*/  HFMA2 R23, -RZ, RZ, 1.6494140625, -0.002735137939453125 ;  /* 0x3e99999aff177431 */ /* 0x001fe200000001ff */
[----:B-1----:R-:W-:-:S04]  /*0790*/  MOV R27, 0x3ecccccd ;  /* 0x3ecccccd001b7802 */ /* 0x002fc80000000f00 */
[----:B------:R0:W-:Y:S04]  /*07a0*/  STG.E desc[UR4][R16.64], R23 ;  /* 0x0000001710007986 */ /* 0x0001e8000c101904 */
[----:B------:R4:W-:Y:S01]  /*07b0*/  STG.E desc[UR4][R20.64], R29 ;  /* 0x0000001d14007986 */ /* 0x0009e2000c101904 */
[----:B0-----:R-:W-:-:S04]  /*07c0*/  IMAD.WIDE R16, R18, 0x4, R8 ;  /* 0x0000000412107825 */ /* 0x001fc800078e0208 */
[----:B---3--:R-:W-:Y:S01]  /*07d0*/  IMAD.WIDE R18, R19, 0x4, R14 ;  /* 0x0000000413127825 */ /* 0x008fe200078e020e */
[----:B------:R4:W-:Y:S04]  /*07e0*/  STG.E desc[UR4][R16.64], R29 ;  /* 0x0000001d10007986 */ /* 0x0009e8000c101904 */
[----:B------:R4:W-:Y:S01]  /*07f0*/  STG.E desc[UR4][R18.64], R27 ;  /* 0x0000001b12007986 */ /* 0x0009e2000c101904 */
[----:B------:R-:W-:Y:S05]  /*0800*/  @P0 BRA `(.L_x_2) ;  /* 0xfffffffc00800947 */ /* 0x000fea000383ffff */
.L_x_1:
[----:B------:R-:W-:Y:S05]  /*0810*/  BSYNC.RECONVERGENT B0 ;  /* 0x0000000000007941 */ /* 0x000fea0003800200 */
.L_x_0:
[----:B------:R-:W-:Y:S05]  /*0820*/  @P1 EXIT ;  /* 0x000000000000194d */ /* 0x000fea0003800000 */
.L_x_3:
[----:B0-----:R-:W0:Y:S01]  /*0830*/  LDC.64 R22, c[0x0][0x388] ;  /* 0x0000e200ff167b82 */ /* 0x001e220000000a00 */
[----:B------:R-:W-:Y:S01]  /*0840*/  IADD3 R13, PT, PT, R2, R25, RZ ;  /* 0x00000019020d7210 */ /* 0x000fe20007ffe0ff */
[----:B------:R-:W-:Y:S01]  /*0850*/  HFMA2 R26, -RZ, RZ, 1.69921875, -19.203125 ;  /* 0x3ecccccdff1a7431 */ /* 0x000fe200000001ff */
[----:B------:R-:W-:Y:S02]  /*0860*/  MOV R24, 0x3e99999a ;  /* 0x3e99999a00187802 */ /* 0x000fe40000000f00 */
[----:B------:R-:W-:Y:S01]  /*0870*/  IADD3 R25, PT, PT, R25, 0x4, RZ ;  /* 0x0000000419197810 */ /* 0x000fe20007ffe0ff */
[----:B------:R-:W-:Y:S02]  /*0880*/  VIADD R14, R13, 0x6 ;  /* 0x000000060d0e7836 */ /* 0x000fe40000000000 */
[----:B------:R-:W1:Y:S01]  /*0890*/  LDC.64 R8, c[0x0][0x390] ;  /* 0x0000e400ff087b82 */ /* 0x000e620000000a00 */
[----:B------:R-:W-:Y:S01]  /*08a0*/  ISETP.GE.AND P0, PT, R25, R0, PT ;  /* 0x000000001900720c */ /* 0x000fe20003f06270 */
[----:B----4-:R-:W-:Y:S01]  /*08b0*/  IMAD.IADD R19, R6, 0x1, R14 ;  /* 0x0000000106137824 */ /* 0x010fe200078e020e */
[----:B------:R-:W-:-:S02]  /*08c0*/  IADD3 R27, PT, PT, R3, R14, RZ ;  /* 0x0000000e031b7210 */ /* 0x000fc40007ffe0ff */
[-C--:B------:R-:W-:Y:S02]  /*08d0*/  IADD3 R15, PT, PT, R4, R14.reuse, RZ ;  /* 0x0000000e040f7210 */ /* 0x080fe40007ffe0ff */
[-C--:B------:R-:W-:Y:S01]  /*08e0*/  IADD3 R17, PT, PT, R5, R14.reuse, RZ ;  /* 0x0000000e05117210 */ /* 0x080fe20007ffe0ff */
[----:B------:R-:W2:Y:S01]  /*08f0*/  LDC.64 R10, c[0x0][0x398] ;  /* 0x0000e600ff0a7b82 */ /* 0x000ea20000000a00 */
[----:B------:R-:W-:-:S07]  /*0900*/  IADD3 R29, PT, PT, R7, R14, RZ ;  /* 0x0000000e071d7210 */ /* 0x000fce0007ffe0ff */
[----:B------:R-:W3:Y:S01]  /*0910*/  LDC.64 R20, c[0x0][0x380] ;  /* 0x0000e000ff147b82 */ /* 0x000ee20000000a00 */
[----:B0-----:R-:W-:-:S04]  /*0920*/  IMAD.WIDE R22, R27, 0x4, R22 ;  /* 0x000000041b167825 */ /* 0x001fc800078e0216 */
[----:B-1----:R-:W-:-:S04]  /*0930*/  IMAD.WIDE R8, R27, 0x4, R8 ;  /* 0x000000041b087825 */ /* 0x002fc800078e0208 */
[----:B--2---:R-:W-:-:S04]  /*0940*/  IMAD.WIDE R10, R27, 0x4, R10 ;  /* 0x000000041b0a7825 */ /* 0x004fc800078e020a */
[----:B------:R-:W-:Y:S02]  /*0950*/  HFMA2 R27, -RZ, RZ, 1.44921875, -19.203125 ;  /* 0x3dcccccdff1b7431 */ /* 0x000fe400000001ff */
[----:B---3--:R-:W-:-:S04]  /*0960*/  IMAD.WIDE R12, R13, 0x4, R20 ;  /* 0x000000040d0c7825 */ /* 0x008fc800078e0214 */
[--C-:B------:R-:W-:Y:S01]  /*0970*/  IMAD.WIDE R14, R15, 0x4, R20.reuse ;  /* 0x000000040f0e7825 */ /* 0x100fe200078e0214 */
[----:B------:R0:W-:Y:S03]  /*0980*/  STG.E desc[UR4][R12.64+0x18], R27 ;  /* 0x0000181b0c007986 */ /* 0x0001e6000c101904 */
[--C-:B------:R-:W-:Y:S01]  /*0990*/  IMAD.WIDE R16, R17, 0x4, R20.reuse ;  /* 0x0000000411107825 */ /* 0x100fe200078e0214 */
[----:B------:R0:W-:Y:S03]  /*09a0*/  STG.E desc[UR4][R12.64+0x20], R27 ;  /* 0x0000201b0c007986 */ /* 0x0001e6000c101904 */
[----:B------:R-:W-:-:S04]  /*09b0*/  IMAD.WIDE R18, R19, 0x4, R20 ;  /* 0x0000000413127825 */ /* 0x000fc800078e0214 */
[----:B------:R-:W-:-:S04]  /*09c0*/  IMAD.WIDE R20, R29, 0x4, R20 ;  /* 0x000000041d147825 */ /* 0x000fc800078e0214 */
[----:B------:R-:W-:-:S05]  /*09d0*/  IMAD.MOV.U32 R29, RZ, RZ, 0x3e4ccccd ;  /* 0x3e4ccccdff1d7424 */ /* 0x000fca00078e00ff */
[----:B------:R0:W-:Y:S04]  /*09e0*/  STG.E desc[UR4][R22.64], R29 ;  /* 0x0000001d16007986 */ /* 0x0001e8000c101904 */
        /* <DEDUP_REMOVED lines=32> */
[----:B------:R0:W-:Y:S01]  /*0bf0*/  STG.E desc[UR4][R10.64+0xc], R26 ;  /* 0x00000c1a0a007986 */ /* 0x0001e2000c101904 */
[----:B------:R-:W-:Y:S05]  /*0c00*/  @!P0 BRA `(.L_x_3) ;  /* 0xfffffffc00088947 */ /* 0x000fea000383ffff */
[----:B------:R-:W-:Y:S05]  /*0c10*/  EXIT ;  /* 0x000000000000794d */ /* 0x000fea0003800000 */
.L_x_4:
[----:B------:R-:W-:-:S00]  /*0c20*/  BRA `(.L_x_4) ;  /* 0xfffffffc00fc7947 */ /* 0x000fc0000383ffff */
[----:B------:R-:W-:-:S00]  /*0c30*/  NOP ;  /* 0x0000000000007918 */ /* 0x000fc00000000000 */
        /* <DEDUP_REMOVED lines=12> */
.L_x_10:


//--------------------- .text._Z8gradientPPfS0_S0_S_S_S_S_fffiiiiiii --------------------------
	.section	.text._Z8gradientPPfS0_S0_S_S_S_S_fffiiiiiii,"ax",@progbits
	.align	128
        .global         _Z8gradientPPfS0_S0_S_S_S_S_fffiiiiiii
        .type           _Z8gradientPPfS0_S0_S_S_S_S_fffiiiiiii,@function
        .size           _Z8gradientPPfS0_S0_S_S_S_S_fffiiiiiii,(.L_x_11 - _Z8gradientPPfS0_S0_S_S_S_S_fffiiiiiii)
        .other          _Z8gradientPPfS0_S0_S_S_S_S_fffiiiiiii,@"STO_CUDA_ENTRY STV_DEFAULT"
_Z8gradientPPfS0_S0_S_S_S_S_fffiiiiiii:
.text._Z8gradientPPfS0_S0_S_S_S_S_fffiiiiiii:
[----:B------:R-:W-:Y:S01]  /*0000*/  LDC R1, c[0x0][0x37c] ;  /* 0x0000df00ff017b82 */ /* 0x000fe20000000800 */
[----:B------:R-:W0:Y:S07]  /*0010*/  LDCU UR4, c[0x0][0x368] ;  /* 0x00006d00ff0477ac */ /* 0x000e2e0008000800 */
[----:B------:R-:W1:Y:S01]  /*0020*/  LDC R7, c[0x0][0x3cc] ;  /* 0x0000f300ff077b82 */ /* 0x000e620000000800 */
[----:B------:R-:W2:Y:S07]  /*0030*/  LDCU UR5, c[0x0][0x360] ;  /* 0x00006c00ff0577ac */ /* 0x000eae0008000800 */
[----:B------:R-:W3:Y:S01]  /*0040*/  LDC R25, c[0x0][0x3dc] ;  /* 0x0000f700ff197b82 */ /* 0x000ee20000000800 */
[----:B0-----:R-:W0:Y:S01]  /*0050*/  I2F.U32.RP R4, UR4 ;  /* 0x0000000400047d06 */ /* 0x001e220008209000 */
[----:B------:R-:W-:-:S07]  /*0060*/  ISETP.NE.U32.AND P2, PT, RZ, UR4, PT ;  /* 0x00000004ff007c0c */ /* 0x000fce000bf45070 */
[----:B0-----:R-:W0:Y:S01]  /*0070*/  MUFU.RCP R4, R4 ;  /* 0x0000000400047308 */ /* 0x001e220000001000 */
[----:B---3--:R-:W-:Y:S02]  /*0080*/  ISETP.GE.AND P3, PT, R25, 0x1, PT ;  /* 0x000000011900780c */ /* 0x008fe40003f66270 */
[----:B0-----:R-:W-:-:S05]  /*0090*/  IADD3 R2, PT, PT, R4, 0xffffffe, RZ ;  /* 0x0ffffffe04027810 */ /* 0x001fca0007ffe0ff */
[----:B------:R0:W3:Y:S02]  /*00a0*/  F2I.FTZ.U32.TRUNC.NTZ R3, R2 ;  /* 0x0000000200037305 */ /* 0x0000e4000021f000 */
[----:B0-----:R-:W-:Y:S01]  /*00b0*/  HFMA2 R2, -RZ, RZ, 0, 0 ;  /* 0x00000000ff027431 */ /* 0x001fe200000001ff */
[----:B---3--:R-:W-:-:S05]  /*00c0*/  IADD3 R5, PT, PT, RZ, -R3, RZ ;  /* 0x80000003ff057210 */ /* 0x008fca0007ffe0ff */
[----:B------:R-:W-:-:S04]  /*00d0*/  IMAD R5, R5, UR4, RZ ;  /* 0x0000000405057c24 */ /* 0x000fc8000f8e02ff */
[----:B------:R-:W-:Y:S02]  /*00e0*/  IMAD.HI.U32 R0, R3, R5, R2 ;  /* 0x0000000503007227 */ /* 0x000fe400078e0002 */
[----:B------:R-:W2:Y:S04]  /*00f0*/  S2R R5, SR_CTAID.X ;  /* 0x0000000000057919 */ /* 0x000ea80000002500 */
[----:B-1----:R-:W-:-:S05]  /*0100*/  IMAD.HI.U32 R0, R0, R7, RZ ;  /* 0x0000000700007227 */ /* 0x002fca00078e00ff */
[----:B------:R-:W-:-:S05]  /*0110*/  IADD3 R6, PT, PT, -R0, RZ, RZ ;  /* 0x000000ff00067210 */ /* 0x000fca0007ffe1ff */
[----:B------:R-:W-:Y:S02]  /*0120*/  IMAD R3, R6, UR4, R7 ;  /* 0x0000000406037c24 */ /* 0x000fe4000f8e0207 */
[----:B------:R-:W2:Y:S03]  /*0130*/  S2R R6, SR_TID.X ;  /* 0x0000000000067919 */ /* 0x000ea60000002100 */
[----:B------:R-:W-:-:S13]  /*0140*/  ISETP.GE.U32.AND P0, PT, R3, UR4, PT ;  /* 0x0000000403007c0c */ /* 0x000fda000bf06070 */
[----:B------:R-:W-:Y:S02]  /*0150*/  @P0 IADD3 R3, PT, PT, R3, -UR4, RZ ;  /* 0x8000000403030c10 */ /* 0x000fe4000fffe0ff */
[----:B------:R-:W-:Y:S02]  /*0160*/  @P0 IADD3 R0, PT, PT, R0, 0x1, RZ ;  /* 0x0000000100000810 */ /* 0x000fe40007ffe0ff */
[----:B------:R-:W-:Y:S01]  /*0170*/  ISETP.GE.U32.AND P1, PT, R3, UR4, PT ;  /* 0x0000000403007c0c */ /* 0x000fe2000bf26070 */
[----:B--2---:R-:W-:-:S12]  /*0180*/  IMAD R6, R5, UR5, R6 ;  /* 0x0000000505067c24 */ /* 0x004fd8000f8e0206 */
[----:B------:R-:W-:Y:S02]  /*0190*/  @P1 IADD3 R0, PT, PT, R0, 0x1, RZ ;  /* 0x0000000100001810 */ /* 0x000fe40007ffe0ff */
[----:B------:R-:W-:Y:S01]  /*01a0*/  @!P2 LOP3.LUT R0, RZ, UR4, RZ, 0x33, !PT ;  /* 0x00000004ff00ac12 */ /* 0x000fe2000f8e33ff */
[----:B------:R-:W-:Y:S06]  /*01b0*/  @!P3 EXIT ;  /* 0x000000000000b94d */ /* 0x000fec0003800000 */
[----:B------:R-:W0:Y:S01]  /*01c0*/  I2F.U32.RP R4, R0 ;  /* 0x0000000000047306 */ /* 0x000e220000209000 */
[----:B------:R-:W1:Y:S01]  /*01d0*/  S2UR UR5, SR_CTAID.Y ;  /* 0x00000000000579c3 */ /* 0x000e620000002600 */
[----:B------:R-:W-:Y:S01]  /*01e0*/  IADD3 R5, PT, PT, RZ, -R0, RZ ;  /* 0x80000000ff057210 */ /* 0x000fe20007ffe0ff */
[----:B------:R-:W2:Y:S01]  /*01f0*/  S2R R9, SR_TID.Y ;  /* 0x0000000000097919 */ /* 0x000ea20000002200 */
[----:B------:R-:W-:Y:S01]  /*0200*/  ISETP.NE.U32.AND P2, PT, R0, RZ, PT ;  /* 0x000000ff0000720c */ /* 0x000fe20003f45070 */
[----:B------:R-:W2:Y:S01]  /*0210*/  LDCU UR6, c[0x0][0x364] ;  /* 0x00006c80ff0677ac */ /* 0x000ea20008000800 */
[-C--:B------:R-:W-:Y:S01]  /*0220*/  IMAD R6, R6, R25.reuse, RZ ;  /* 0x0000001906067224 */ /* 0x080fe200078e02ff */
[----:B------:R-:W-:Y:S01]  /*0230*/  MOV R10, 0xfffffffe ;  /* 0xfffffffe000a7802 */ /* 0x000fe20000000f00 */
[----:B------:R-:W-:Y:S01]  /*0240*/  BSSY.RECONVERGENT B0, `(.L_x_5) ;  /* 0x0000063000007945 */ /* 0x000fe20003800200 */
[----:B------:R-:W3:Y:S01]  /*0250*/  LDC R7, c[0x0][0x3c8] ;  /* 0x0000f200ff077b82 */ /* 0x000ee20000000800 */
[----:B------:R-:W4:Y:S01]  /*0260*/  LDCU UR9, c[0x0][0x3c0] ;  /* 0x00007800ff0977ac */ /* 0x000f220008000800 */
[----:B------:R-:W-:Y:S01]  /*0270*/  IADD3 R25, PT, PT, R6, R25, RZ ;  /* 0x0000001906197210 */ /* 0x000fe20007ffe0ff */
[----:B------:R-:W1:Y:S01]  /*0280*/  LDCU.64 UR10, c[0x0][0x3b8] ;  /* 0x00007700ff0a77ac */ /* 0x000e620008000a00 */
[----:B0-----:R-:W0:Y:S01]  /*0290*/  MUFU.RCP R4, R4 ;  /* 0x0000000400047308 */ /* 0x001e220000001000 */
[----:B------:R-:W1:Y:S01]  /*02a0*/  LDCU UR8, c[0x0][0x3c0] ;  /* 0x00007800ff0877ac */ /* 0x000e620008000800 */
[----:B0-----:R-:W-:-:S02]  /*02b0*/  IADD3 R2, PT, PT, R4, 0xffffffe, RZ ;  /* 0x0ffffffe04027810 */ /* 0x001fc40007ffe0ff */
[----:B------:R-:W0:Y:S04]  /*02c0*/  LDC R4, c[0x0][0x3c4] ;  /* 0x0000f100ff047b82 */ /* 0x000e280000000800 */
[----:B------:R5:W4:Y:S02]  /*02d0*/  F2I.FTZ.U32.TRUNC.NTZ R3, R2 ;  /* 0x0000000200037305 */ /* 0x000b24000021f000 */
[----:B-----5:R-:W-:Y:S01]  /*02e0*/  MOV R2, RZ ;  /* 0x000000ff00027202 */ /* 0x020fe20000000f00 */
[----:B----4-:R-:W-:-:S04]  /*02f0*/  IMAD R5, R5, R3, RZ ;  /* 0x0000000305057224 */ /* 0x010fc800078e02ff */
[----:B------:R-:W-:Y:S02]  /*0300*/  IMAD.HI.U32 R3, R3, R5, R2 ;  /* 0x0000000503037227 */ /* 0x000fe400078e0002 */
[----:B------:R-:W4:Y:S01]  /*0310*/  S2R R2, SR_TID.Z ;  /* 0x0000000000027919 */ /* 0x000f220000002300 */
[----:B0-----:R-:W-:-:S03]  /*0320*/  SHF.L.U32 R14, R4, 0x1, RZ ;  /* 0x00000001040e7819 */ /* 0x001fc600000006ff */
[----:B-1----:R-:W-:-:S05]  /*0330*/  IMAD.HI.U32 R5, R3, UR5, RZ ;  /* 0x0000000503057c27 */ /* 0x002fca000f8e00ff */
[----:B------:R-:W-:-:S05]  /*0340*/  IADD3 R3, PT, PT, -R5, RZ, RZ ;  /* 0x000000ff05037210 */ /* 0x000fca0007ffe1ff */
[----:B------:R-:W-:-:S05]  /*0350*/  IMAD R3, R0, R3, UR5 ;  /* 0x0000000500037e24 */ /* 0x000fca000f8e0203 */
[----:B------:R-:W-:-:S13]  /*0360*/  ISETP.GE.U32.AND P0, PT, R3, R0, PT ;  /* 0x000000000300720c */ /* 0x000fda0003f06070 */
[----:B------:R-:W-:Y:S02]  /*0370*/  @P0 IADD3 R3, PT, PT, -R0, R3, RZ ;  /* 0x0000000300030210 */ /* 0x000fe40007ffe1ff */
[----:B------:R-:W-:Y:S02]  /*0380*/  @P0 IADD3 R5, PT, PT, R5, 0x1, RZ ;  /* 0x0000000105050810 */ /* 0x000fe40007ffe0ff */
[----:B------:R-:W-:Y:S02]  /*0390*/  ISETP.GE.U32.AND P1, PT, R3, R0, PT ;  /* 0x000000000300720c */ /* 0x000fe40003f26070 */
[----:B------:R-:W-:-:S11]  /*03a0*/  VIADDMNMX R3, R6, 0x1, R25, !PT ;  /* 0x0000000106037846 */ /* 0x000fd60007800119 */
[----:B------:R-:W-:Y:S02]  /*03b0*/  @P1 IADD3 R5, PT, PT, R5, 0x1, RZ ;  /* 0x0000000105051810 */ /* 0x000fe40007ffe0ff */
[----:B------:R-:W-:-:S04]  /*03c0*/  @!P2 LOP3.LUT R5, RZ, R0, RZ, 0x33, !PT ;  /* 0x00000000ff05a212 */ /* 0x000fc800078e33ff */
[C---:B------:R-:W-:Y:S01]  /*03d0*/  IADD3 R11, PT, PT, -R5.reuse, RZ, RZ ;  /* 0x000000ff050b7210 */ /* 0x040fe20007ffe1ff */
[----:B----4-:R-:W-:Y:S01]  /*03e0*/  IMAD R5, R5, UR4, R2 ;  /* 0x0000000405057c24 */ /* 0x010fe2000f8e0202 */
[CC--:B------:R-:W-:Y:S02]  /*03f0*/  IADD3 R2, PT, PT, R6.reuse, -R3.reuse, RZ ;  /* 0x8000000306027210 */ /* 0x0c0fe40007ffe0ff */
[----:B------:R-:W-:Y:S01]  /*0400*/  IADD3 R3, PT, PT, -R6, R3, RZ ;  /* 0x0000000306037210 */ /* 0x000fe20007ffe1ff */
[----:B------:R-:W-:Y:S01]  /*0410*/  IMAD R0, R0, R11, UR5 ;  /* 0x0000000500007e24 */ /* 0x000fe2000f8e020b */
[C---:B------:R-:W-:Y:S01]  /*0420*/  LEA R8, R5.reuse, R4, 0x1 ;  /* 0x0000000405087211 */ /* 0x040fe200078e08ff */
[C---:B------:R-:W-:Y:S01]  /*0430*/  IMAD R11, R5.reuse, R10, -0x3 ;  /* 0xfffffffd050b7424 */ /* 0x040fe200078e020a */
[----:B------:R-:W-:Y:S01]  /*0440*/  ISETP.GT.U32.AND P1, PT, R2, -0x4, PT ;  /* 0xfffffffc0200780c */ /* 0x000fe20003f24070 */
[----:B--2---:R-:W-:Y:S01]  /*0450*/  IMAD R0, R0, UR6, R9 ;  /* 0x0000000600007c24 */ /* 0x004fe2000f8e0209 */
[C---:B------:R-:W-:Y:S01]  /*0460*/  SHF.L.U32 R9, R5.reuse, 0x2, RZ ;  /* 0x0000000205097819 */ /* 0x040fe200000006ff */
[C---:B------:R-:W-:Y:S01]  /*0470*/  IMAD R2, R5.reuse, R4, R4 ;  /* 0x0000000405027224 */ /* 0x040fe200078e0204 */
[----:B------:R-:W-:Y:S01]  /*0480*/  IADD3 R12, PT, PT, -R8, -0x2, RZ ;  /* 0xfffffffe080c7810 */ /* 0x000fe20007ffe1ff */
[----:B------:R-:W0:Y:S01]  /*0490*/  LDCU.64 UR4, c[0x0][0x358] ;  /* 0x00006b00ff0477ac */ /* 0x000e220008000a00 */
[----:B------:R-:W-:-:S02]  /*04a0*/  LEA R8, R5, R0, 0x1 ;  /* 0x0000000005087211 */ /* 0x000fc400078e08ff */
[----:B------:R-:W-:Y:S01]  /*04b0*/  LOP3.LUT P0, R24, R3, 0x3, RZ, 0xc0, !PT ;  /* 0x0000000303187812 */ /* 0x000fe2000780c0ff */
[----:B---3--:R-:W-:Y:S01]  /*04c0*/  IMAD R12, R12, R7, -R9 ;  /* 0x000000070c0c7224 */ /* 0x008fe200078e0a09 */
[----:B------:R-:W-:Y:S01]  /*04d0*/  LEA R2, R5, R2, 0x1 ;  /* 0x0000000205027211 */ /* 0x000fe200078e08ff */
[----:B------:R-:W1:Y:S01]  /*04e0*/  LDCU.64 UR6, c[0x0][0x3b8] ;  /* 0x00007700ff0677ac */ /* 0x000e620008000a00 */
[----:B------:R-:W-:Y:S01]  /*04f0*/  LEA R10, R0, R9, 0x1 ;  /* 0x00000009000a7211 */ /* 0x000fe200078e08ff */
[-C--:B------:R-:W-:Y:S01]  /*0500*/  IMAD R11, R11, R4.reuse, R12 ;  /* 0x000000040b0b7224 */ /* 0x080fe200078e020c */
[----:B------:R-:W-:Y:S02]  /*0510*/  IADD3 R5, PT, PT, R8, 0x3, RZ ;  /* 0x0000000308057810 */ /* 0x000fe40007ffe0ff */
[----:B------:R-:W-:Y:S01]  /*0520*/  IADD3 R8, PT, PT, R4, 0x2, RZ ;  /* 0x0000000204087810 */ /* 0x000fe20007ffe0ff */
[----:B------:R-:W-:Y:S01]  /*0530*/  IMAD R0, R0, -0x2, R11 ;  /* 0xfffffffe00007824 */ /* 0x000fe200078e020b */
[----:B------:R-:W-:Y:S01]  /*0540*/  IADD3 R9, PT, PT, -R4, -0x2, RZ ;  /* 0xfffffffe04097810 */ /* 0x000fe20007ffe1ff */
[----:B------:R-:W-:Y:S01]  /*0550*/  IMAD R5, R5, R4, R10 ;  /* 0x0000000405057224 */ /* 0x000fe200078e020a */
[----:B------:R-:W-:Y:S01]  /*0560*/  IADD3 R2, PT, PT, R2, 0x2, RZ ;  /* 0x0000000202027810 */ /* 0x000fe20007ffe0ff */
[-CC-:B------:R-:W-:Y:S01]  /*0570*/  IMAD R8, R8, R7.reuse, R14.reuse ;  /* 0x0000000708087224 */ /* 0x180fe200078e020e */
[----:B------:R-:W-:Y:S01]  /*0580*/  IADD3 R0, PT, PT, R0, -0x6, RZ ;  /* 0xfffffffa00007810 */ /* 0x000fe20007ffe0ff */
[----:B------:R-:W-:-:S02]  /*0590*/  IMAD R9, R9, R7, -R14 ;  /* 0x0000000709097224 */ /* 0x000fc400078e0a0e */
[----:B------:R-:W-:Y:S01]  /*05a0*/  IMAD R7, R2, R7, R5 ;  /* 0x0000000702077224 */ /* 0x000fe200078e0205 */
[----:B------:R-:W-:Y:S02]  /*05b0*/  IADD3 R5, PT, PT, R4, 0x3, RZ ;  /* 0x0000000304057810 */ /* 0x000fe40007ffe0ff */
[----:B------:R-:W-:Y:S02]  /*05c0*/  LOP3.LUT R4, RZ, R4, RZ, 0x33, !PT ;  /* 0x00000004ff047212 */ /* 0x000fe400078e33ff */
[----:B------:R-:W-:Y:S02]  /*05d0*/  IADD3 R3, PT, PT, R8, 0x5, RZ ;  /* 0x0000000508037810 */ /* 0x000fe40007ffe0ff */
[----:B------:R-:W-:Y:S01]  /*05e0*/  IADD3 R2, PT, PT, R9, -0x3, RZ ;  /* 0xfffffffd09027810 */ /* 0x000fe20007ffe0ff */
[----:B01----:R-:W-:Y:S06]  /*05f0*/  @!P0 BRA `(.L_x_6) ;  /* 0x00000000009c8947 */ /* 0x003fec0003800000 */
[----:B------:R-:W0:Y:S01]  /*0600*/  LDC.64 R8, c[0x0][0x398] ;  /* 0x0000e600ff087b82 */ /* 0x000e220000000a00 */
[----:B------:R-:W-:-:S07]  /*0610*/  IADD3 R24, PT, PT, -R24, RZ, RZ ;  /* 0x000000ff18187210 */ /* 0x000fce0007ffe1ff */
[----:B------:R-:W1:Y:S08]  /*0620*/  LDC.64 R10, c[0x0][0x3b0] ;  /* 0x0000ec00ff0a7b82 */ /* 0x000e700000000a00 */
[----:B------:R-:W2:Y:S08]  /*0630*/  LDC.64 R12, c[0x0][0x3a0] ;  /* 0x0000e800ff0c7b82 */ /* 0x000eb00000000a00 */
[----:B------:R-:W3:Y:S02]  /*0640*/  LDC.64 R14, c[0x0][0x3a8] ;  /* 0x0000ea00ff0e7b82 */ /* 0x000ee40000000a00 */
.L_x_7:
[----:B----4-:R-:W-:-:S05]  /*0650*/  IADD3 R21, PT, PT, R7, R6, RZ ;  /* 0x0000000607157210 */ /* 0x010fca0007ffe0ff */
[----:B0-----:R-:W-:-:S05]  /*0660*/  IMAD.WIDE R16, R21, 0x4, R8 ;  /* 0x0000000415107825 */ /* 0x001fca00078e0208 */
[----:B------:R-:W4:Y:S04]  /*0670*/  LDG.E R18, desc[UR4][R16.64+0x20] ;  /* 0x0000200410127981 */ /* 0x000f28000c1e1900 */
[----:B------:R-:W4:Y:S01]  /*0680*/  LDG.E R19, desc[UR4][R16.64+0x18] ;  /* 0x0000180410137981 */ /* 0x000f22000c1e1900 */
[----:B------:R-:W-:-:S04]  /*0690*/  IADD3 R21, PT, PT, R21, 0x6, RZ ;  /* 0x0000000615157810 */ /* 0x000fc80007ffe0ff */
[-C--:B------:R-:W-:Y:S02]  /*06a0*/  IADD3 R29, PT, PT, R0, R21.reuse, RZ ;  /* 0x00000015001d7210 */ /* 0x080fe40007ffe0ff */
[-C--:B------:R-:W-:Y:S02]  /*06b0*/  IADD3 R23, PT, PT, R5, R21.reuse, RZ ;  /* 0x0000001505177210 */ /* 0x080fe40007ffe0ff */
[----:B------:R-:W-:-:S03]  /*06c0*/  IADD3 R27, PT, PT, R4, R21, RZ ;  /* 0x00000015041b7210 */ /* 0x000fc60007ffe0ff */
[----:B------:R-:W-:-:S04]  /*06d0*/  IMAD.WIDE R22, R23, 0x4, R8 ;  /* 0x0000000417167825 */ /* 0x000fc800078e0208 */
[----:B------:R-:W-:-:S04]  /*06e0*/  IMAD.WIDE R26, R27, 0x4, R8 ;  /* 0x000000041b1a7825 */ /* 0x000fc800078e0208 */
[----:B----4-:R-:W-:Y:S01]  /*06f0*/  FADD R20, R18, R19 ;  /* 0x0000001312147221 */ /* 0x010fe20000000000 */
[----:B--2---:R-:W-:-:S04]  /*0700*/  IMAD.WIDE R18, R29, 0x4, R12 ;  /* 0x000000041d127825 */ /* 0x004fc800078e020c */
[----:B------:R-:W-:-:S05]  /*0710*/  FMUL R28, R20, UR6 ;  /* 0x00000006141c7c20 */ /* 0x000fca0008400000 */
[----:B------:R0:W-:Y:S04]  /*0720*/  STG.E desc[UR4][R18.64], R28 ;  /* 0x0000001c12007986 */ /* 0x0001e8000c101904 */
[----:B------:R2:W4:Y:S04]  /*0730*/  LDG.E R22, desc[UR4][R22.64] ;  /* 0x0000000416167981 */ /* 0x000528000c1e1900 */
[----:B------:R-:W4:Y:S01]  /*0740*/  LDG.E R27, desc[UR4][R26.64] ;  /* 0x000000041a1b7981 */ /* 0x000f22000c1e1900 */
[-C--:B------:R-:W-:Y:S02]  /*0750*/  IADD3 R17, PT, PT, R3, R21.reuse, RZ ;  /* 0x0000001503117210 */ /* 0x080fe40007ffe0ff */
[----:B--2---:R-:W-:Y:S01]  /*0760*/  IADD3 R23, PT, PT, R2, R21, RZ ;  /* 0x0000001502177210 */ /* 0x004fe20007ffe0ff */
[----:B---3--:R-:W-:-:S04]  /*0770*/  IMAD.WIDE R20, R29, 0x4, R14 ;  /* 0x000000041d147825 */ /* 0x008fc800078e020e */
[----:B0-----:R-:W-:-:S04]  /*0780*/  IMAD.WIDE R18, R23, 0x4, R8 ;  /* 0x0000000417127825 */ /* 0x001fc800078e0208 */
[----:B----4-:R-:W-:-:S04]  /*0790*/  FADD R16, R22, R27 ;  /* 0x0000001b16107221 */ /* 0x010fc80000000000 */
[----:B------:R-:W-:Y:S01]  /*07a0*/  FMUL R27, R16, UR7 ;  /* 0x00000007101b7c20 */ /* 0x000fe20008400000 */
[----:B------:R-:W-:-:S04]  /*07b0*/  IMAD.WIDE R16, R17, 0x4, R8 ;  /* 0x0000000411107825 */ /* 0x000fc800078e0208 */
[----:B------:R4:W-:Y:S04]  /*07c0*/  STG.E desc[UR4][R20.64], R27 ;  /* 0x0000001b14007986 */ /* 0x0009e8000c101904 */
[----:B------:R-:W2:Y:S04]  /*07d0*/  LDG.E R16, desc[UR4][R16.64] ;  /* 0x0000000410107981 */ /* 0x000ea8000c1e1900 */
[----:B------:R-:W2:Y:S01]  /*07e0*/  LDG.E R19, desc[UR4][R18.64] ;  /* 0x0000000412137981 */ /* 0x000ea2000c1e1900 */
[----:B-1----:R-:W-:Y:S01]  /*07f0*/  IMAD.WIDE R22, R29, 0x4, R10 ;  /* 0x000000041d167825 */ /* 0x002fe200078e020a */
[----:B------:R-:W-:-:S02]  /*0800*/  IADD3 R24, PT, PT, R24, 0x1, RZ ;  /* 0x0000000118187810 */ /* 0x000fc40007ffe0ff */
[----:B------:R-:W-:Y:S02]  /*0810*/  IADD3 R6, PT, PT, R6, 0x1, RZ ;  /* 0x0000000106067810 */ /* 0x000fe40007ffe0ff */
[----:B------:R-:W-:Y:S01]  /*0820*/  ISETP.NE.AND P0, PT, R24, RZ, PT ;  /* 0x000000ff1800720c */ /* 0x000fe20003f05270 */
[----:B--2---:R-:W-:-:S04]  /*0830*/  FADD R26, R16, R19 ;  /* 0x00000013101a7221 */ /* 0x004fc80000000000 */
[----:B------:R-:W-:-:S05]  /*0840*/  FMUL R29, R26, UR8 ;  /* 0x000000081a1d7c20 */ /* 0x000fca0008400000 */
[----:B------:R4:W-:Y:S03]  /*0850*/  STG.E desc[UR4][R22.64], R29 ;  /* 0x0000001d16007986 */ /* 0x0009e6000c101904 */
[----:B------:R-:W-:Y:S05]  /*0860*/  @P0 BRA `(.L_x_7) ;  /* 0xfffffffc00780947 */ /* 0x000fea000383ffff */
.L_x_6:
[----:B------:R-:W-:Y:S05]  /*0870*/  BSYNC.RECONVERGENT B0 ;  /* 0x0000000000007941 */ /* 0x000fea0003800200 */
.L_x_5:
[----:B------:R-:W-:Y:S05]  /*0880*/  @P1 EXIT ;  /* 0x000000000000194d */ /* 0x000fea0003800000 */
.L_x_8:
[----:B------:R-:W4:Y:S01]  /*0890*/  LDC.64 R8, c[0x0][0x398] ;  /* 0x0000e600ff087b82 */ /* 0x000f220000000a00 */
[----:B------:R-:W-:-:S07]  /*08a0*/  IADD3 R11, PT, PT, R7, R6, RZ ;  /* 0x00000006070b7210 */ /* 0x000fce0007ffe0ff */
[----:B-1----:R-:W0:Y:S01]  /*08b0*/  LDC.64 R18, c[0x0][0x3a0] ;  /* 0x0000e800ff127b82 */ /* 0x002e220000000a00 */
[----:B----4-:R-:W-:-:S05]  /*08c0*/  IMAD.WIDE R20, R11, 0x4, R8 ;  /* 0x000000040b147825 */ /* 0x010fca00078e0208 */
[----:B------:R-:W2:Y:S04]  /*08d0*/  LDG.E R10, desc[UR4][R20.64+0x20] ;  /* 0x00002004140a7981 */ /* 0x000ea8000c1e1900 */
[----:B------:R-:W2:Y:S01]  /*08e0*/  LDG.E R13, desc[UR4][R20.64+0x18] ;  /* 0x00001804140d7981 */ /* 0x000ea2000c1e1900 */
[----:B------:R-:W-:-:S04]  /*08f0*/  IADD3 R11, PT, PT, R11, 0x6, RZ ;  /* 0x000000060b0b7810 */ /* 0x000fc80007ffe0ff */
[-C--:B------:R-:W-:Y:S02]  /*0900*/  IADD3 R27, PT, PT, R0, R11.reuse, RZ ;  /* 0x0000000b001b7210 */ /* 0x080fe40007ffe0ff */
[-C--:B------:R-:W-:Y:S02]  /*0910*/  IADD3 R17, PT, PT, R5, R11.reuse, RZ ;  /* 0x0000000b05117210 */ /* 0x080fe40007ffe0ff */
[----:B------:R-:W-:Y:S01]  /*0920*/  IADD3 R15, PT, PT, R4, R11, RZ ;  /* 0x0000000b040f7210 */ /* 0x000fe20007ffe0ff */
[----:B0-----:R-:W-:-:S04]  /*0930*/  IMAD.WIDE R18, R27, 0x4, R18 ;  /* 0x000000041b127825 */ /* 0x001fc800078e0212 */
[----:B------:R-:W-:-:S04]  /*0940*/  IMAD.WIDE R16, R17, 0x4, R8 ;  /* 0x0000000411107825 */ /* 0x000fc800078e0208 */
[----:B------:R-:W-:-:S04]  /*0950*/  IMAD.WIDE R14, R15, 0x4, R8 ;  /* 0x000000040f0e7825 */ /* 0x000fc800078e0208 */
[----:B--2---:R-:W-:Y:S02]  /*0960*/  FADD R10, R10, R13 ;  /* 0x0000000d0a0a7221 */ /* 0x004fe40000000000 */
[----:B------:R-:W0:Y:S02]  /*0970*/  LDC.64 R12, c[0x0][0x3a8] ;  /* 0x0000ea00ff0c7b82 */ /* 0x000e240000000a00 */
[----:B------:R-:W-:-:S05]  /*0980*/  FMUL R23, R10, UR10 ;  /* 0x0000000a0a177c20 */ /* 0x000fca0008400000 */
[----:B------:R1:W-:Y:S04]  /*0990*/  STG.E desc[UR4][R18.64], R23 ;  /* 0x0000001712007986 */ /* 0x0003e8000c101904 */
[----:B------:R-:W2:Y:S04]  /*09a0*/  LDG.E R10, desc[UR4][R16.64] ;  /* 0x00000004100a7981 */ /* 0x000ea8000c1e1900 */
[----:B------:R-:W2:Y:S01]  /*09b0*/  LDG.E R29, desc[UR4][R14.64] ;  /* 0x000000040e1d7981 */ /* 0x000ea2000c1e1900 */
[-C--:B------:R-:W-:Y:S02]  /*09c0*/  IADD3 R22, PT, PT, R3, R11.reuse, RZ ;  /* 0x0000000b03167210 */ /* 0x080fe40007ffe0ff */
[----:B------:R-:W-:Y:S01]  /*09d0*/  IADD3 R24, PT, PT, R2, R11, RZ ;  /* 0x0000000b02187210 */ /* 0x000fe20007ffe0ff */
[----:B0-----:R-:W-:-:S04]  /*09e0*/  IMAD.WIDE R12, R27, 0x4, R12 ;  /* 0x000000041b0c7825 */ /* 0x001fc800078e020c */
[----:B--2---:R-:W-:-:S04]  /*09f0*/  FADD R10, R10, R29 ;  /* 0x0000001d0a0a7221 */ /* 0x004fc80000000000 */
[----:B------:R-:W-:Y:S01]  /*0a00*/  FMUL R29, R10, UR11 ;  /* 0x0000000b0a1d7c20 */ /* 0x000fe20008400000 */
[----:B------:R-:W-:-:S04]  /*0a10*/  IMAD.WIDE R10, R22, 0x4, R8 ;  /* 0x00000004160a7825 */ /* 0x000fc800078e0208 */
[----:B------:R-:W-:Y:S01]  /*0a20*/  IMAD.WIDE R8, R24, 0x4, R8 ;  /* 0x0000000418087825 */ /* 0x000fe200078e0208 */
[----:B------:R0:W-:Y:S04]  /*0a30*/  STG.E desc[UR4][R12.64], R29 ;  /* 0x0000001d0c007986 */ /* 0x0001e8000c101904 */
[----:B------:R-:W2:Y:S04]  /*0a40*/  LDG.E R22, desc[UR4][R10.64] ;  /* 0x000000040a167981 */ /* 0x000ea8000c1e1900 */
[----:B-1----:R-:W2:Y:S02]  /*0a50*/  LDG.E R23, desc[UR4][R8.64] ;  /* 0x0000000408177981 */ /* 0x002ea4000c1e1900 */
[----:B--2---:R-:W-:-:S02]  /*0a60*/  FADD R24, R22, R23 ;  /* 0x0000001716187221 */ /* 0x004fc40000000000 */
[----:B------:R-:W1:Y:S02]  /*0a70*/  LDC.64 R22, c[0x0][0x3b0] ;  /* 0x0000ec00ff167b82 */ /* 0x000e640000000a00 */
[----:B-1----:R-:W-:-:S04]  /*0a80*/  IMAD.WIDE R22, R27, 0x4, R22 ;  /* 0x000000041b167825 */ /* 0x002fc800078e0216 */
[----:B------:R-:W-:-:S05]  /*0a90*/  FMUL R27, R24, UR9 ;  /* 0x00000009181b7c20 */ /* 0x000fca0008400000 */
[----:B------:R1:W-:Y:S04]  /*0aa0*/  STG.E desc[UR4][R22.64], R27 ;  /* 0x0000001b16007986 */ /* 0x0003e8000c101904 */
[----:B------:R-:W2:Y:S04]  /*0ab0*/  LDG.E R24, desc[UR4][R20.64+0x24] ;  /* 0x0000240414187981 */ /* 0x000ea8000c1e1900 */
[----:B------:R-:W2:Y:S02]  /*0ac0*/  LDG.E R26, desc[UR4][R20.64+0x1c] ;  /* 0x00001c04141a7981 */ /* 0x000ea4000c1e1900 */
[----:B--2---:R-:W-:-:S04]  /*0ad0*/  FADD R24, R24, R26 ;  /* 0x0000001a18187221 */ /* 0x004fc80000000000 */
[----:B0-----:R-:W-:-:S05]  /*0ae0*/  FMUL R29, R24, UR10 ;  /* 0x0000000a181d7c20 */ /* 0x001fca0008400000 */
[----:B------:R0:W-:Y:S04]  /*0af0*/  STG.E desc[UR4][R18.64+0x4], R29 ;  /* 0x0000041d12007986 */ /* 0x0001e8000c101904 */
[----:B------:R-:W2:Y:S04]  /*0b00*/  LDG.E R24, desc[UR4][R16.64+0x4] ;  /* 0x0000040410187981 */ /* 0x000ea8000c1e1900 */
[----:B------:R-:W2:Y:S02]  /*0b10*/  LDG.E R26, desc[UR4][R14.64+0x4] ;  /* 0x000004040e1a7981 */ /* 0x000ea4000c1e1900 */
[----:B--2---:R-:W-:-:S04]  /*0b20*/  FADD R24, R24, R26 ;  /* 0x0000001a18187221 */ /* 0x004fc80000000000 */
[----:B------:R-:W-:-:S05]  /*0b30*/  FMUL R24, R24, UR11 ;  /* 0x0000000b18187c20 */ /* 0x000fca0008400000 */
[----:B------:R2:W-:Y:S04]  /*0b40*/  STG.E desc[UR4][R12.64+0x4], R24 ;  /* 0x000004180c007986 */ /* 0x0005e8000c101904 */
[----:B------:R-:W3:Y:S04]  /*0b50*/  LDG.E R26, desc[UR4][R10.64+0x4] ;  /* 0x000004040a1a7981 */ /* 0x000ee8000c1e1900 */
[----:B-1----:R-:W3:Y:S02]  /*0b60*/  LDG.E R27, desc[UR4][R8.64+0x4] ;  /* 0x00000404081b7981 */ /* 0x002ee4000c1e1900 */
[----:B---3--:R-:W-:-:S04]  /*0b70*/  FADD R26, R26, R27 ;  /* 0x0000001b1a1a7221 */ /* 0x008fc80000000000 */
[----:B------:R-:W-:-:S05]  /*0b80*/  FMUL R27, R26, UR9 ;  /* 0x000000091a1b7c20 */ /* 0x000fca0008400000 */
[----:B------:R1:W-:Y:S04]  /*0b90*/  STG.E desc[UR4][R22.64+0x4], R27 ;  /* 0x0000041b16007986 */ /* 0x0003e8000c101904 */
[----:B------:R-:W3:Y:S04]  /*0ba0*/  LDG.E R26, desc[UR4][R20.64+0x28] ;  /* 0x00002804141a7981 */ /* 0x000ee8000c1e1900 */
[----:B0-----:R-:W3:Y:S02]  /*0bb0*/  LDG.E R29, desc[UR4][R20.64+0x20] ;  /* 0x00002004141d7981 */ /* 0x001ee4000c1e1900 */
[----:B---3--:R-:W-:-:S04]  /*0bc0*/  FADD R26, R26, R29 ;  /* 0x0000001d1a1a7221 */ /* 0x008fc80000000000 */
[----:B------:R-:W-:-:S05]  /*0bd0*/  FMUL R29, R26, UR10 ;  /* 0x0000000a1a1d7c20 */ /* 0x000fca0008400000 */
[----:B------:R0:W-:Y:S04]  /*0be0*/  STG.E desc[UR4][R18.64+0x8], R29 ;  /* 0x0000081d12007986 */ /* 0x0001e8000c101904 */
[----:B--2---:R-:W2:Y:S04]  /*0bf0*/  LDG.E R24, desc[UR4][R16.64+0x8] ;  /* 0x0000080410187981 */ /* 0x004ea8000c1e1900 */
        /* <DEDUP_REMOVED lines=14> */
[----:B------:R-:W2:Y:S04]  /*0ce0*/  LDG.E R16, desc[UR4][R16.64+0xc] ;  /* 0x00000c0410107981 */ /* 0x000ea8000c1e1900 */
[----:B------:R-:W2:Y:S02]  /*0cf0*/  LDG.E R15, desc[UR4][R14.64+0xc] ;  /* 0x00000c040e0f7981 */ /* 0x000ea4000c1e1900 */
[----:B--2---:R-:W-:-:S04]  /*0d00*/  FADD R24, R16, R15 ;  /* 0x0000000f10187221 */ /* 0x004fc80000000000 */
[----:B------:R-:W-:-:S05]  /*0d10*/  FMUL R24, R24, UR11 ;  /* 0x0000000b18187c20 */ /* 0x000fca0008400000 */
[----:B------:R1:W-:Y:S04]  /*0d20*/  STG.E desc[UR4][R12.64+0xc], R24 ;  /* 0x00000c180c007986 */ /* 0x0003e8000c101904 */
[----:B------:R-:W2:Y:S04]  /*0d30*/  LDG.E R10, desc[UR4][R10.64+0xc] ;  /* 0x00000c040a0a7981 */ /* 0x000ea8000c1e1900 */
[----:B------:R-:W2:Y:S01]  /*0d40*/  LDG.E R9, desc[UR4][R8.64+0xc] ;  /* 0x00000c0408097981 */ /* 0x000ea2000c1e1900 */
[----:B------:R-:W-:-:S04]  /*0d50*/  IADD3 R6, PT, PT, R6, 0x4, RZ ;  /* 0x0000000406067810 */ /* 0x000fc80007ffe0ff */
[----:B------:R-:W-:Y:S01]  /*0d60*/  ISETP.GE.AND P0, PT, R6, R25, PT ;  /* 0x000000190600720c */ /* 0x000fe20003f06270 */
[----:B--2---:R-:W-:-:S04]  /*0d70*/  FADD R20, R10, R9 ;  /* 0x000000090a147221 */ /* 0x004fc80000000000 */
[----:B------:R-:W-:-:S05]  /*0d80*/  FMUL R21, R20, UR9 ;  /* 0x0000000914157c20 */ /* 0x000fca0008400000 */
[----:B------:R1:W-:Y:S03]  /*0d90*/  STG.E desc[UR4][R22.64+0xc], R21 ;  /* 0x00000c1516007986 */ /* 0x0003e6000c101904 */
[----:B------:R-:W-:Y:S05]  /*0da0*/  @!P0 BRA `(.L_x_8) ;  /* 0xfffffff800b88947 */ /* 0x000fea000383ffff */
[----:B------:R-:W-:Y:S05]  /*0db0*/  EXIT ;  /* 0x000000000000794d */ /* 0x000fea0003800000 */
.L_x_9:
        /* <DEDUP_REMOVED lines=12> */
.L_x_11:


//--------------------- .nv.shared.reserved.0     --------------------------
	.section	.nv.shared.reserved.0,"aw",@nobits
	.weak		__nv_reservedSMEM_offset_0_alias
	.size		__nv_reservedSMEM_offset_0_alias, 0, 64
	.other		__nv_reservedSMEM_offset_0_alias,@"STO_CUDA_RESERVED_SHARED STV_DEFAULT"
__nv_reservedSMEM_offset_0_alias:
	.zero		0
	.zero		64


//--------------------- .nv.constant0._Z10initializePfS_S_S_fffiiiiiii --------------------------
	.section	.nv.constant0._Z10initializePfS_S_S_fffiiiiiii,"a",@progbits
	.sectionflags	@""
	.align	4
.nv.constant0._Z10initializePfS_S_S_fffiiiiiii:
	.zero		968


//--------------------- .nv.constant0._Z8gradientPPfS0_S0_S_S_S_S_fffiiiiiii --------------------------
	.section	.nv.constant0._Z8gradientPPfS0_S0_S_S_S_S_fffiiiiiii,"a",@progbits
	.sectionflags	@""
	.align	4
.nv.constant0._Z8gradientPPfS0_S0_S_S_S_S_fffiiiiiii:
	.zero		992


//--------------------- SYMBOLS --------------------------

	.type		.nv.reservedSmem.offset0,@object
	.size		.nv.reservedSmem.offset0,0x4
